	.target	sm_90a

	.elftype	@"ET_EXEC"


//--------------------- .note.nv.tkinfo           --------------------------
	.section	.note.nv.tkinfo,"",@"SHT_NOTE"
	.sectionflags	@"SHF_NOTE_NV_TKINFO"
	.tkinfo
        /*0018*/ 	.word	0x00000002
        /*0030*/ 	.string	""
        /*0030*/ 	.string	"ptxas"
        /*0030*/ 	.string	"Cuda compilation tools, release 13.0, V13.0.88"
        /*0030*/ 	.string	"Build cuda_13.0.r13.0/compiler.36424714_0"
        /*0030*/ 	.string	"-arch sm_90a -m 64 "



//--------------------- .note.nv.cuinfo           --------------------------
	.section	.note.nv.cuinfo,"",@"SHT_NOTE"
	.sectionflags	@"SHF_NOTE_NV_CUINFO"
        /*0018*/ 	.short	0x0002
        /*001a*/ 	.short	0x005a
        /*001c*/ 	.short	0x0082
	.zero		2


//--------------------- .nv.info                  --------------------------
	.section	.nv.info,"",@"SHT_CUDA_INFO"
	.align	4


	//----- nvinfo : EIATTR_REGCOUNT
	.align		4
        /*0000*/ 	.byte	0x04, 0x2f
        /*0002*/ 	.short	(.L_15 - .L_14)
	.align		4
.L_14:
        /*0004*/ 	.word	index@(_ZN7cutlass13device_kernelINS_4gemm6kernel13GemmUniversalIN4cute5tupleIJiiiiEEENS1_10collective13CollectiveMmaINS1_34MainloopSm90TmaGmmaWarpSpecializedILi6ENS5_IJNS4_1CILi2EEENSA_ILi1EEESC_EEENS1_35KernelTmaWarpSpecializedCooperativeEEENS5_IJNSA_ILi512EEENSA_ILi32EEESH_EEENS_10bfloat16_tENS5_IJlSC_lEEESJ_SK_NS4_8TiledMMAINS4_8MMA_AtomIJNS4_4SM904GMMA27MMA_64x32x16_F32BF16BF16_SSILNSO_5MajorE0ELSQ_0ELNSO_7ScaleInE1ELSR_1EEEEEENS4_6LayoutISD_NS5_IJSC_NSA_ILi0EEESV_EEEEENS5_IJNS4_10UnderscoreESY_SY_EEEEENS4_13SM90_TMA_LOADENS4_14ComposedLayoutINS4_7SwizzleILi2ELi4ELi3EEENS4_18smem_ptr_flag_bitsILi16EEENSU_INS5_IJNSA_ILi8EEESH_EEENS5_IJSH_SC_EEEEEEEvNS4_8identityENS4_23SM90_TMA_LOAD_MULTICASTES1B_vS1C_EENS_8epilogue10collective6detail29Sm90TmaWarpSpecializedAdapterINS1G_15DefaultEpilogueISJ_SK_SK_NS1F_6thread17LinearCombinationISJ_Li1EffLNS1K_9ScaleType4KindE0ELNS_15FloatRoundStyleE2ESJ_EENS1_15EpilogueDefaultEEEEEvvEEEEvNT_6ParamsE)
        /*0008*/ 	.word	0x000000a8


	//----- nvinfo : EIATTR_FRAME_SIZE
	.align		4
.L_15:
        /*000c*/ 	.byte	0x04, 0x11
        /*000e*/ 	.short	(.L_17 - .L_16)
	.align		4
.L_16:
        /*0010*/ 	.word	index@(_ZN7cutlass13device_kernelINS_4gemm6kernel13GemmUniversalIN4cute5tupleIJiiiiEEENS1_10collective13CollectiveMmaINS1_34MainloopSm90TmaGmmaWarpSpecializedILi6ENS5_IJNS4_1CILi2EEENSA_ILi1EEESC_EEENS1_35KernelTmaWarpSpecializedCooperativeEEENS5_IJNSA_ILi512EEENSA_ILi32EEESH_EEENS_10bfloat16_tENS5_IJlSC_lEEESJ_SK_NS4_8TiledMMAINS4_8MMA_AtomIJNS4_4SM904GMMA27MMA_64x32x16_F32BF16BF16_SSILNSO_5MajorE0ELSQ_0ELNSO_7ScaleInE1ELSR_1EEEEEENS4_6LayoutISD_NS5_IJSC_NSA_ILi0EEESV_EEEEENS5_IJNS4_10UnderscoreESY_SY_EEEEENS4_13SM90_TMA_LOADENS4_14ComposedLayoutINS4_7SwizzleILi2ELi4ELi3EEENS4_18smem_ptr_flag_bitsILi16EEENSU_INS5_IJNSA_ILi8EEESH_EEENS5_IJSH_SC_EEEEEEEvNS4_8identityENS4_23SM90_TMA_LOAD_MULTICASTES1B_vS1C_EENS_8epilogue10collective6detail29Sm90TmaWarpSpecializedAdapterINS1G_15DefaultEpilogueISJ_SK_SK_NS1F_6thread17LinearCombinationISJ_Li1EffLNS1K_9ScaleType4KindE0ELNS_15FloatRoundStyleE2ESJ_EENS1_15EpilogueDefaultEEEEEvvEEEEvNT_6ParamsE)
        /*0014*/ 	.word	0x00000000


	//----- nvinfo : EIATTR_MIN_STACK_SIZE
	.align		4
.L_17:
        /*0018*/ 	.byte	0x04, 0x12
        /*001a*/ 	.short	(.L_19 - .L_18)
	.align		4
.L_18:
        /*001c*/ 	.word	index@(_ZN7cutlass13device_kernelINS_4gemm6kernel13GemmUniversalIN4cute5tupleIJiiiiEEENS1_10collective13CollectiveMmaINS1_34MainloopSm90TmaGmmaWarpSpecializedILi6ENS5_IJNS4_1CILi2EEENSA_ILi1EEESC_EEENS1_35KernelTmaWarpSpecializedCooperativeEEENS5_IJNSA_ILi512EEENSA_ILi32EEESH_EEENS_10bfloat16_tENS5_IJlSC_lEEESJ_SK_NS4_8TiledMMAINS4_8MMA_AtomIJNS4_4SM904GMMA27MMA_64x32x16_F32BF16BF16_SSILNSO_5MajorE0ELSQ_0ELNSO_7ScaleInE1ELSR_1EEEEEENS4_6LayoutISD_NS5_IJSC_NSA_ILi0EEESV_EEEEENS5_IJNS4_10UnderscoreESY_SY_EEEEENS4_13SM90_TMA_LOADENS4_14ComposedLayoutINS4_7SwizzleILi2ELi4ELi3EEENS4_18smem_ptr_flag_bitsILi16EEENSU_INS5_IJNSA_ILi8EEESH_EEENS5_IJSH_SC_EEEEEEEvNS4_8identityENS4_23SM90_TMA_LOAD_MULTICASTES1B_vS1C_EENS_8epilogue10collective6detail29Sm90TmaWarpSpecializedAdapterINS1G_15DefaultEpilogueISJ_SK_SK_NS1F_6thread17LinearCombinationISJ_Li1EffLNS1K_9ScaleType4KindE0ELNS_15FloatRoundStyleE2ESJ_EENS1_15EpilogueDefaultEEEEEvvEEEEvNT_6ParamsE)
        /*0020*/ 	.word	0x00000000
.L_19:


//--------------------- .nv.compat                --------------------------
	.section	.nv.compat,"",@"SHT_CUDA_COMPAT_INFO"
	.align	4
        /*0000*/ 	.byte	0x02, 0x09, 0x01, 0x00, 0x02, 0x02, 0x04, 0x00, 0x02, 0x05, 0x05, 0x00, 0x03, 0x07, 0x01, 0x01
        /*0010*/ 	.byte	0x02, 0x03, 0x01, 0x00, 0x02, 0x06, 0x01, 0x00, 0x04, 0x0b, 0x08, 0x00, 0x00, 0x00, 0x00, 0x00
        /*0020*/ 	.byte	0x00, 0x00, 0x00, 0x00


//--------------------- .nv.info._ZN7cutlass13device_kernelINS_4gemm6kernel13GemmUniversalIN4cute5tupleIJiiiiEEENS1_10collective13CollectiveMmaINS1_34MainloopSm90TmaGmmaWarpSpecializedILi6ENS5_IJNS4_1CILi2EEENSA_ILi1EEESC_EEENS1_35KernelTmaWarpSpecializedCooperativeEEENS5_IJNSA_ILi512EEENSA_ILi32EEESH_EEENS_10bfloat16_tENS5_IJlSC_lEEESJ_SK_NS4_8TiledMMAINS4_8MMA_AtomIJNS4_4SM904GMMA27MMA_64x32x16_F32BF16BF16_SSILNSO_5MajorE0ELSQ_0ELNSO_7ScaleInE1ELSR_1EEEEEENS4_6LayoutISD_NS5_IJSC_NSA_ILi0EEESV_EEEEENS5_IJNS4_10UnderscoreESY_SY_EEEEENS4_13SM90_TMA_LOADENS4_14ComposedLayoutINS4_7SwizzleILi2ELi4ELi3EEENS4_18smem_ptr_flag_bitsILi16EEENSU_INS5_IJNSA_ILi8EEESH_EEENS5_IJSH_SC_EEEEEEEvNS4_8identityENS4_23SM90_TMA_LOAD_MULTICASTES1B_vS1C_EENS_8epilogue10collective6detail29Sm90TmaWarpSpecializedAdapterINS1G_15DefaultEpilogueISJ_SK_SK_NS1F_6thread17LinearCombinationISJ_Li1EffLNS1K_9ScaleType4KindE0ELNS_15FloatRoundStyleE2ESJ_EENS1_15EpilogueDefaultEEEEEvvEEEEvNT_6ParamsE --------------------------
	.section	.nv.info._ZN7cutlass13device_kernelINS_4gemm6kernel13GemmUniversalIN4cute5tupleIJiiiiEEENS1_10collective13CollectiveMmaINS1_34MainloopSm90TmaGmmaWarpSpecializedILi6ENS5_IJNS4_1CILi2EEENSA_ILi1EEESC_EEENS1_35KernelTmaWarpSpecializedCooperativeEEENS5_IJNSA_ILi512EEENSA_ILi32EEESH_EEENS_10bfloat16_tENS5_IJlSC_lEEESJ_SK_NS4_8TiledMMAINS4_8MMA_AtomIJNS4_4SM904GMMA27MMA_64x32x16_F32BF16BF16_SSILNSO_5MajorE0ELSQ_0ELNSO_7ScaleInE1ELSR_1EEEEEENS4_6LayoutISD_NS5_IJSC_NSA_ILi0EEESV_EEEEENS5_IJNS4_10UnderscoreESY_SY_EEEEENS4_13SM90_TMA_LOADENS4_14ComposedLayoutINS4_7SwizzleILi2ELi4ELi3EEENS4_18smem_ptr_flag_bitsILi16EEENSU_INS5_IJNSA_ILi8EEESH_EEENS5_IJSH_SC_EEEEEEEvNS4_8identityENS4_23SM90_TMA_LOAD_MULTICASTES1B_vS1C_EENS_8epilogue10collective6detail29Sm90TmaWarpSpecializedAdapterINS1G_15DefaultEpilogueISJ_SK_SK_NS1F_6thread17LinearCombinationISJ_Li1EffLNS1K_9ScaleType4KindE0ELNS_15FloatRoundStyleE2ESJ_EENS1_15EpilogueDefaultEEEEEvvEEEEvNT_6ParamsE,"",@"SHT_CUDA_INFO"
	.sectionflags	@""
	.align	4


	//----- nvinfo : EIATTR_CUDA_API_VERSION
	.align		4
        /*0000*/ 	.byte	0x04, 0x37
        /*0002*/ 	.short	(.L_21 - .L_20)
.L_20:
        /*0004*/ 	.word	0x00000082


	//----- nvinfo : EIATTR_KPARAM_INFO
	.align		4
.L_21:
        /*0008*/ 	.byte	0x04, 0x17
        /*000a*/ 	.short	(.L_23 - .L_22)
.L_22:
        /*000c*/ 	.word	0x00000000
        /*0010*/ 	.short	0x0000
        /*0012*/ 	.short	0x0070
        /*0014*/ 	.byte	0x00, 0xf0, 0x01, 0x10


	//----- nvinfo : EIATTR_SPARSE_MMA_MASK
	.align		4
.L_23:
        /*0018*/ 	.byte	0x03, 0x50
        /*001a*/ 	.short	0x0000


	//----- nvinfo : EIATTR_MAXREG_COUNT
	.align		4
        /*001c*/ 	.byte	0x03, 0x1b
        /*001e*/ 	.short	0x00a8


	//----- nvinfo : EIATTR_NUM_BARRIERS
	.align		4
        /*0020*/ 	.byte	0x02, 0x4c
        /*0022*/ 	.byte	0x01
	.zero		1


	//----- nvinfo : EIATTR_EXTERNS
	.align		4
        /*0024*/ 	.byte	0x04, 0x0f
        /*0026*/ 	.short	(.L_25 - .L_24)


	//   ....[0]....
	.align		4
.L_24:
        /*0028*/ 	.word	index@(__assertfail)


	//----- nvinfo : EIATTR_MERCURY_ISA_VERSION
	.align		4
.L_25:
        /*002c*/ 	.byte	0x03, 0x5f
        /*002e*/ 	.short	0x0101


	//----- nvinfo : EIATTR_INT_WARP_WIDE_INSTR_OFFSETS
	.align		4
        /*0030*/ 	.byte	0x04, 0x31
        /*0032*/ 	.short	(.L_27 - .L_26)


	//   ....[0]....
.L_26:
        /*0034*/ 	.word	0x000004d0


	//   ....[1]....
        /*0038*/ 	.word	0x00000500


	//   ....[2]....
        /*003c*/ 	.word	0x000006c0


	//   ....[3]....
        /*0040*/ 	.word	0x00002190


	//----- nvinfo : EIATTR_COOP_GROUP_MASK_REGIDS
	.align		4
.L_27:
        /*0044*/ 	.byte	0x04, 0x29
        /*0046*/ 	.short	(.L_29 - .L_28)


	//   ....[0]....
.L_28:
        /*0048*/ 	.word	0xffffffff


	//   ....[1]....
        /*004c*/ 	.word	0xffffffff


	//   ....[2]....
        /*0050*/ 	.word	0xffffffff


	//   ....[3]....
        /*0054*/ 	.word	0xffffffff


	//   ....[4]....
        /*0058*/ 	.word	0xffffffff


	//   ....[5]....
        /*005c*/ 	.word	0xffffffff


	//----- nvinfo : EIATTR_COOP_GROUP_INSTR_OFFSETS
	.align		4
.L_29:
        /*0060*/ 	.byte	0x04, 0x28
        /*0062*/ 	.short	(.L_31 - .L_30)


	//   ....[0]....
.L_30:
        /*0064*/ 	.word	0x00000060


	//   ....[1]....
        /*0068*/ 	.word	0x00000070


	//   ....[2]....
        /*006c*/ 	.word	0x00000130


	//   ....[3]....
        /*0070*/ 	.word	0x00000310


	//   ....[4]....
        /*0074*/ 	.word	0x00000840


	//   ....[5]....
        /*0078*/ 	.word	0x000014f0


	//----- nvinfo : EIATTR_REG_RECONFIG
	.align		4
.L_31:
        /*007c*/ 	.byte	0x01, 0x54
	.zero		2


	//----- nvinfo : EIATTR_SYSCALL_OFFSETS
	.align		4
        /*0080*/ 	.byte	0x04, 0x46
        /*0082*/ 	.short	(.L_33 - .L_32)


	//   ....[0]....
.L_32:
        /*0084*/ 	.word	0x000016e0


	//----- nvinfo : EIATTR_MBARRIER_INSTR_OFFSETS
	.align		4
.L_33:
        /*0088*/ 	.byte	0x04, 0x39
        /*008a*/ 	.short	(.L_35 - .L_34)


	//   ....[0]....
.L_34:
        /*008c*/ 	.word	0x00000230
        /*0090*/ 	.word	0x000000ff
        /*0094*/ 	.word	0x00000000
        /*0098*/ 	.short	0x0100
        /*009a*/ 	.byte	0x08
	.zero		1


	//   ....[1]....
        /*009c*/ 	.word	0x00000240
        /*00a0*/ 	.word	0x000000ff
        /*00a4*/ 	.word	0x00000030
        /*00a8*/ 	.short	0x0100
        /*00aa*/ 	.byte	0x08
	.zero		1


	//   ....[2]....
        /*00ac*/ 	.word	0x00000250
        /*00b0*/ 	.word	0x000000ff
        /*00b4*/ 	.word	0x00000008
        /*00b8*/ 	.short	0x0100
        /*00ba*/ 	.byte	0x08
	.zero		1


	//   ....[3]....
        /*00bc*/ 	.word	0x00000260
        /*00c0*/ 	.word	0x000000ff
        /*00c4*/ 	.word	0x00000038
        /*00c8*/ 	.short	0x0100
        /*00ca*/ 	.byte	0x08
	.zero		1


	//   ....[4]....
        /*00cc*/ 	.word	0x00000270
        /*00d0*/ 	.word	0x000000ff
        /*00d4*/ 	.word	0x00000010
        /*00d8*/ 	.short	0x0100
        /*00da*/ 	.byte	0x08
	.zero		1


	//   ....[5]....
        /*00dc*/ 	.word	0x00000280
        /*00e0*/ 	.word	0x000000ff
        /*00e4*/ 	.word	0x00000040
        /*00e8*/ 	.short	0x0100
        /*00ea*/ 	.byte	0x08
	.zero		1


	//   ....[6]....
        /*00ec*/ 	.word	0x00000290
        /*00f0*/ 	.word	0x000000ff
        /*00f4*/ 	.word	0x00000018
        /*00f8*/ 	.short	0x0100
        /*00fa*/ 	.byte	0x08
	.zero		1


	//   ....[7]....
        /*00fc*/ 	.word	0x000002a0
        /*0100*/ 	.word	0x000000ff
        /*0104*/ 	.word	0x00000048
        /*0108*/ 	.short	0x0100
        /*010a*/ 	.byte	0x08
	.zero		1


	//   ....[8]....
        /*010c*/ 	.word	0x000002b0
        /*0110*/ 	.word	0x000000ff
        /*0114*/ 	.word	0x00000020
        /*0118*/ 	.short	0x0100
        /*011a*/ 	.byte	0x08
	.zero		1


	//   ....[9]....
        /*011c*/ 	.word	0x000002c0
        /*0120*/ 	.word	0x000000ff
        /*0124*/ 	.word	0x00000050
        /*0128*/ 	.short	0x0100
        /*012a*/ 	.byte	0x08
	.zero		1


	//   ....[10]....
        /*012c*/ 	.word	0x000002d0
        /*0130*/ 	.word	0x000000ff
        /*0134*/ 	.word	0x00000028
        /*0138*/ 	.short	0x0100
        /*013a*/ 	.byte	0x08
	.zero		1


	//   ....[11]....
        /*013c*/ 	.word	0x000002e0
        /*0140*/ 	.word	0x000000ff
        /*0144*/ 	.word	0x00000058
        /*0148*/ 	.short	0x0100
        /*014a*/ 	.byte	0x08
	.zero		1


	//   ....[12]....
        /*014c*/ 	.word	0x00000750
        /*0150*/ 	.word	0x000000ff
        /*0154*/ 	.word	0x00000070
        /*0158*/ 	.short	0x0100
        /*015a*/ 	.byte	0x06
	.zero		1


	//   ....[13]....
        /*015c*/ 	.word	0x000007e0
        /*0160*/ 	.word	0x000000ff
        /*0164*/ 	.word	0x00000078
        /*0168*/ 	.short	0x0100
        /*016a*/ 	.byte	0x06
	.zero		1


	//   ....[14]....
        /*016c*/ 	.word	0x00001760
        /*0170*/ 	.word	0x00000003
        /*0174*/ 	.word	0x00000000
        /*0178*/ 	.short	0x010a
        /*017a*/ 	.byte	0x3f
	.zero		1


	//   ....[15]....
        /*017c*/ 	.word	0x000017c0
        /*0180*/ 	.word	0x00000003
        /*0184*/ 	.word	0x00000000
        /*0188*/ 	.short	0x010a
        /*018a*/ 	.byte	0x3f
	.zero		1


	//   ....[16]....
        /*018c*/ 	.word	0x00001c40
        /*0190*/ 	.word	0x000000ff
        /*0194*/ 	.word	0x00000000
        /*0198*/ 	.short	0x010a
        /*019a*/ 	.byte	0x04
	.zero		1


	//   ....[17]....
        /*019c*/ 	.word	0x00001c80
        /*01a0*/ 	.word	0x000000ff
        /*01a4*/ 	.word	0x00000000
        /*01a8*/ 	.short	0x010a
        /*01aa*/ 	.byte	0x04
	.zero		1


	//   ....[18]....
        /*01ac*/ 	.word	0x00002040
        /*01b0*/ 	.word	0x00000004
        /*01b4*/ 	.word	0x00000000
        /*01b8*/ 	.short	0x0101
        /*01ba*/ 	.byte	0x3f
	.zero		1


	//   ....[19]....
        /*01bc*/ 	.word	0x00002230
        /*01c0*/ 	.word	0x00000000
        /*01c4*/ 	.word	0x00000000
        /*01c8*/ 	.short	0x0101
        /*01ca*/ 	.byte	0x3f
	.zero		1


	//   ....[20]....
        /*01cc*/ 	.word	0x00008410
        /*01d0*/ 	.word	0x00000017
        /*01d4*/ 	.word	0x00000030
        /*01d8*/ 	.short	0x010a
        /*01da*/ 	.byte	0x3f
	.zero		1


	//   ....[21]....
        /*01dc*/ 	.word	0x00008790
        /*01e0*/ 	.word	0x00000006
        /*01e4*/ 	.word	0x00000078
        /*01e8*/ 	.short	0x0101
        /*01ea*/ 	.byte	0x3f
	.zero		1


	//   ....[22]....
        /*01ec*/ 	.word	0x00008ee0
        /*01f0*/ 	.word	0x00000007
        /*01f4*/ 	.word	0x00000000
        /*01f8*/ 	.short	0x010a
        /*01fa*/ 	.byte	0x3f
	.zero		1


	//   ....[23]....
        /*01fc*/ 	.word	0x00008f60
        /*0200*/ 	.word	0x00000006
        /*0204*/ 	.word	0x00000000
        /*0208*/ 	.short	0x010a
        /*020a*/ 	.byte	0x3f
	.zero		1


	//   ....[24]....
        /*020c*/ 	.word	0x00008ff0
        /*0210*/ 	.word	0x00000007
        /*0214*/ 	.word	0x00000000
        /*0218*/ 	.short	0x010a
        /*021a*/ 	.byte	0x3f
	.zero		1


	//   ....[25]....
        /*021c*/ 	.word	0x00009080
        /*0220*/ 	.word	0x00000006
        /*0224*/ 	.word	0x00000000
        /*0228*/ 	.short	0x010a
        /*022a*/ 	.byte	0x3f
	.zero		1


	//   ....[26]....
        /*022c*/ 	.word	0x00009110
        /*0230*/ 	.word	0x00000007
        /*0234*/ 	.word	0x00000000
        /*0238*/ 	.short	0x010a
        /*023a*/ 	.byte	0x3f
	.zero		1


	//   ....[27]....
        /*023c*/ 	.word	0x000091a0
        /*0240*/ 	.word	0x00000005
        /*0244*/ 	.word	0x00000000
        /*0248*/ 	.short	0x010a
        /*024a*/ 	.byte	0x3f
	.zero		1


	//   ....[28]....
        /*024c*/ 	.word	0x00009200
        /*0250*/ 	.word	0x00000003
        /*0254*/ 	.word	0x00000000
        /*0258*/ 	.short	0x010a
        /*025a*/ 	.byte	0x3f
	.zero		1


	//   ....[29]....
        /*025c*/ 	.word	0x00009260
        /*0260*/ 	.word	0x00000005
        /*0264*/ 	.word	0x00000000
        /*0268*/ 	.short	0x010a
        /*026a*/ 	.byte	0x3f
	.zero		1


	//   ....[30]....
        /*026c*/ 	.word	0x00009330
        /*0270*/ 	.word	0x00000017
        /*0274*/ 	.word	0x00000030
        /*0278*/ 	.short	0x010a
        /*027a*/ 	.byte	0x3f
	.zero		1


	//   ....[31]....
        /*027c*/ 	.word	0x00009400
        /*0280*/ 	.word	0x00000007
        /*0284*/ 	.word	0x00000000
        /*0288*/ 	.short	0x010a
        /*028a*/ 	.byte	0x3f
	.zero		1


	//   ....[32]....
        /*028c*/ 	.word	0x00009450
        /*0290*/ 	.word	0x00000006
        /*0294*/ 	.word	0x00000000
        /*0298*/ 	.short	0x010a
        /*029a*/ 	.byte	0x3f
	.zero		1


	//   ....[33]....
        /*029c*/ 	.word	0x000094a0
        /*02a0*/ 	.word	0x00000007
        /*02a4*/ 	.word	0x00000000
        /*02a8*/ 	.short	0x010a
        /*02aa*/ 	.byte	0x3f
	.zero		1


	//   ....[34]....
        /*02ac*/ 	.word	0x000094f0
        /*02b0*/ 	.word	0x00000006
        /*02b4*/ 	.word	0x00000000
        /*02b8*/ 	.short	0x010a
        /*02ba*/ 	.byte	0x3f
	.zero		1


	//   ....[35]....
        /*02bc*/ 	.word	0x00009540
        /*02c0*/ 	.word	0x00000007
        /*02c4*/ 	.word	0x00000000
        /*02c8*/ 	.short	0x010a
        /*02ca*/ 	.byte	0x3f
	.zero		1


	//----- nvinfo : EIATTR_NUM_MBARRIERS
	.align		4
.L_35:
        /*02cc*/ 	.byte	0x03, 0x38
        /*02ce*/ 	.short	0x000e


	//----- nvinfo : EIATTR_EXIT_INSTR_OFFSETS
	.align		4
        /*02d0*/ 	.byte	0x04, 0x1c
        /*02d2*/ 	.short	(.L_37 - .L_36)


	//   ....[0]....
.L_36:
        /*02d4*/ 	.word	0x00000a10


	//   ....[1]....
        /*02d8*/ 	.word	0x00001220


	//   ....[2]....
        /*02dc*/ 	.word	0x00007b90


	//   ....[3]....
        /*02e0*/ 	.word	0x000080f0


	//   ....[4]....
        /*02e4*/ 	.word	0x000091f0


	//----- nvinfo : EIATTR_MAX_THREADS
	.align		4
.L_37:
        /*02e8*/ 	.byte	0x04, 0x05
        /*02ea*/ 	.short	(.L_39 - .L_38)
.L_38:
        /*02ec*/ 	.word	0x00000180
        /*02f0*/ 	.word	0x00000001
        /*02f4*/ 	.word	0x00000001


	//----- nvinfo : EIATTR_CRS_STACK_SIZE
	.align		4
.L_39:
        /*02f8*/ 	.byte	0x04, 0x1e
        /*02fa*/ 	.short	(.L_41 - .L_40)
.L_40:
        /*02fc*/ 	.word	0x00000000


	//----- nvinfo : EIATTR_CBANK_PARAM_SIZE
	.align		4
.L_41:
        /*0300*/ 	.byte	0x03, 0x19
        /*0302*/ 	.short	0x0470


	//----- nvinfo : EIATTR_PARAM_CBANK
	.align		4
        /*0304*/ 	.byte	0x04, 0x0a
        /*0306*/ 	.short	(.L_43 - .L_42)
	.align		4
.L_42:
        /*0308*/ 	.word	index@(.nv.constant0._ZN7cutlass13device_kernelINS_4gemm6kernel13GemmUniversalIN4cute5tupleIJiiiiEEENS1_10collective13CollectiveMmaINS1_34MainloopSm90TmaGmmaWarpSpecializedILi6ENS5_IJNS4_1CILi2EEENSA_ILi1EEESC_EEENS1_35KernelTmaWarpSpecializedCooperativeEEENS5_IJNSA_ILi512EEENSA_ILi32EEESH_EEENS_10bfloat16_tENS5_IJlSC_lEEESJ_SK_NS4_8TiledMMAINS4_8MMA_AtomIJNS4_4SM904GMMA27MMA_64x32x16_F32BF16BF16_SSILNSO_5MajorE0ELSQ_0ELNSO_7ScaleInE1ELSR_1EEEEEENS4_6LayoutISD_NS5_IJSC_NSA_ILi0EEESV_EEEEENS5_IJNS4_10UnderscoreESY_SY_EEEEENS4_13SM90_TMA_LOADENS4_14ComposedLayoutINS4_7SwizzleILi2ELi4ELi3EEENS4_18smem_ptr_flag_bitsILi16EEENSU_INS5_IJNSA_ILi8EEESH_EEENS5_IJSH_SC_EEEEEEEvNS4_8identityENS4_23SM90_TMA_LOAD_MULTICASTES1B_vS1C_EENS_8epilogue10collective6detail29Sm90TmaWarpSpecializedAdapterINS1G_15DefaultEpilogueISJ_SK_SK_NS1F_6thread17LinearCombinationISJ_Li1EffLNS1K_9ScaleType4KindE0ELNS_15FloatRoundStyleE2ESJ_EENS1_15EpilogueDefaultEEEEEvvEEEEvNT_6ParamsE)
        /*030c*/ 	.short	0x0210
        /*030e*/ 	.short	0x0470


	//----- nvinfo : EIATTR_SW_WAR
	.align		4
.L_43:
        /*0310*/ 	.byte	0x04, 0x36
        /*0312*/ 	.short	(.L_45 - .L_44)
.L_44:
        /*0314*/ 	.word	0x00000008
.L_45:


//--------------------- .nv.callgraph             --------------------------
	.section	.nv.callgraph,"",@"SHT_CUDA_CALLGRAPH"
	.align	4
	.sectionentsize	8
	.align		4
        /*0000*/ 	.word	0x00000000
	.align		4
        /*0004*/ 	.word	0xffffffff
	.align		4
        /*0008*/ 	.word	index@(_ZN7cutlass13device_kernelINS_4gemm6kernel13GemmUniversalIN4cute5tupleIJiiiiEEENS1_10collective13CollectiveMmaINS1_34MainloopSm90TmaGmmaWarpSpecializedILi6ENS5_IJNS4_1CILi2EEENSA_ILi1EEESC_EEENS1_35KernelTmaWarpSpecializedCooperativeEEENS5_IJNSA_ILi512EEENSA_ILi32EEESH_EEENS_10bfloat16_tENS5_IJlSC_lEEESJ_SK_NS4_8TiledMMAINS4_8MMA_AtomIJNS4_4SM904GMMA27MMA_64x32x16_F32BF16BF16_SSILNSO_5MajorE0ELSQ_0ELNSO_7ScaleInE1ELSR_1EEEEEENS4_6LayoutISD_NS5_IJSC_NSA_ILi0EEESV_EEEEENS5_IJNS4_10UnderscoreESY_SY_EEEEENS4_13SM90_TMA_LOADENS4_14ComposedLayoutINS4_7SwizzleILi2ELi4ELi3EEENS4_18smem_ptr_flag_bitsILi16EEENSU_INS5_IJNSA_ILi8EEESH_EEENS5_IJSH_SC_EEEEEEEvNS4_8identityENS4_23SM90_TMA_LOAD_MULTICASTES1B_vS1C_EENS_8epilogue10collective6detail29Sm90TmaWarpSpecializedAdapterINS1G_15DefaultEpilogueISJ_SK_SK_NS1F_6thread17LinearCombinationISJ_Li1EffLNS1K_9ScaleType4KindE0ELNS_15FloatRoundStyleE2ESJ_EENS1_15EpilogueDefaultEEEEEvvEEEEvNT_6ParamsE)
	.align		4
        /*000c*/ 	.word	index@(__assertfail)
	.align		4
        /*0010*/ 	.word	0x00000000
	.align		4
        /*0014*/ 	.word	0xfffffffe
	.align		4
        /*0018*/ 	.word	0x00000000
	.align		4
        /*001c*/ 	.word	0xfffffffd
	.align		4
        /*0020*/ 	.word	0x00000000
	.align		4
        /*0024*/ 	.word	0xfffffffc


//--------------------- .nv.constant4             --------------------------
	.section	.nv.constant4,"a",@progbits
	.align	8
	.align		8
.nv.constant4:
        /*0000*/ 	.dword	__assertfail
	.align		8
        /*0008*/ 	.dword	__unnamed_1
	.align		8
        /*0010*/ 	.dword	_ZN39_INTERNAL_f6bac5b6_4_k_cu_76e691af_66474cuda3std3__45__cpo5beginE
	.align		8
        /*0018*/ 	.dword	_ZN39_INTERNAL_f6bac5b6_4_k_cu_76e691af_66474cuda3std3__45__cpo3endE
	.align		8
        /*0020*/ 	.dword	_ZN39_INTERNAL_f6bac5b6_4_k_cu_76e691af_66474cuda3std3__45__cpo6cbeginE
	.align		8
        /*0028*/ 	.dword	_ZN39_INTERNAL_f6bac5b6_4_k_cu_76e691af_66474cuda3std3__45__cpo4cendE
	.align		8
        /*0030*/ 	.dword	_ZN39_INTERNAL_f6bac5b6_4_k_cu_76e691af_66474cuda3std3__441_GLOBAL__N__f6bac5b6_4_k_cu_76e691af_66476ignoreE
	.align		8
        /*0038*/ 	.dword	_ZN39_INTERNAL_f6bac5b6_4_k_cu_76e691af_66474cuda3std3__419piecewise_constructE
	.align		8
        /*0040*/ 	.dword	_ZN39_INTERNAL_f6bac5b6_4_k_cu_76e691af_66474cuda3std3__48in_placeE
	.align		8
        /*0048*/ 	.dword	_ZN39_INTERNAL_f6bac5b6_4_k_cu_76e691af_66474cuda3std6ranges3__45__cpo4swapE
	.align		8
        /*0050*/ 	.dword	_ZN39_INTERNAL_f6bac5b6_4_k_cu_76e691af_66474cuda3std6ranges3__45__cpo9iter_moveE
	.align		8
        /*0058*/ 	.dword	_ZN39_INTERNAL_f6bac5b6_4_k_cu_76e691af_66474cute7productE
	.align		8
        /*0060*/ 	.dword	_ZN39_INTERNAL_f6bac5b6_4_k_cu_76e691af_66474cute1_E
	.align		8
        /*0068*/ 	.dword	$str$22
	.align		8
        /*0070*/ 	.dword	$str$23


//--------------------- .text._ZN7cutlass13device_kernelINS_4gemm6kernel13GemmUniversalIN4cute5tupleIJiiiiEEENS1_10collective13CollectiveMmaINS1_34MainloopSm90TmaGmmaWarpSpecializedILi6ENS5_IJNS4_1CILi2EEENSA_ILi1EEESC_EEENS1_35KernelTmaWarpSpecializedCooperativeEEENS5_IJNSA_ILi512EEENSA_ILi32EEESH_EEENS_10bfloat16_tENS5_IJlSC_lEEESJ_SK_NS4_8TiledMMAINS4_8MMA_AtomIJNS4_4SM904GMMA27MMA_64x32x16_F32BF16BF16_SSILNSO_5MajorE0ELSQ_0ELNSO_7ScaleInE1ELSR_1EEEEEENS4_6LayoutISD_NS5_IJSC_NSA_ILi0EEESV_EEEEENS5_IJNS4_10UnderscoreESY_SY_EEEEENS4_13SM90_TMA_LOADENS4_14ComposedLayoutINS4_7SwizzleILi2ELi4ELi3EEENS4_18smem_ptr_flag_bitsILi16EEENSU_INS5_IJNSA_ILi8EEESH_EEENS5_IJSH_SC_EEEEEEEvNS4_8identityENS4_23SM90_TMA_LOAD_MULTICASTES1B_vS1C_EENS_8epilogue10collective6detail29Sm90TmaWarpSpecializedAdapterINS1G_15DefaultEpilogueISJ_SK_SK_NS1F_6thread17LinearCombinationISJ_Li1EffLNS1K_9ScaleType4KindE0ELNS_15FloatRoundStyleE2ESJ_EENS1_15EpilogueDefaultEEEEEvvEEEEvNT_6ParamsE --------------------------
	.section	.text._ZN7cutlass13device_kernelINS_4gemm6kernel13GemmUniversalIN4cute5tupleIJiiiiEEENS1_10collective13CollectiveMmaINS1_34MainloopSm90TmaGmmaWarpSpecializedILi6ENS5_IJNS4_1CILi2EEENSA_ILi1EEESC_EEENS1_35KernelTmaWarpSpecializedCooperativeEEENS5_IJNSA_ILi512EEENSA_ILi32EEESH_EEENS_10bfloat16_tENS5_IJlSC_lEEESJ_SK_NS4_8TiledMMAINS4_8MMA_AtomIJNS4_4SM904GMMA27MMA_64x32x16_F32BF16BF16_SSILNSO_5MajorE0ELSQ_0ELNSO_7ScaleInE1ELSR_1EEEEEENS4_6LayoutISD_NS5_IJSC_NSA_ILi0EEESV_EEEEENS5_IJNS4_10UnderscoreESY_SY_EEEEENS4_13SM90_TMA_LOADENS4_14ComposedLayoutINS4_7SwizzleILi2ELi4ELi3EEENS4_18smem_ptr_flag_bitsILi16EEENSU_INS5_IJNSA_ILi8EEESH_EEENS5_IJSH_SC_EEEEEEEvNS4_8identityENS4_23SM90_TMA_LOAD_MULTICASTES1B_vS1C_EENS_8epilogue10collective6detail29Sm90TmaWarpSpecializedAdapterINS1G_15DefaultEpilogueISJ_SK_SK_NS1F_6thread17LinearCombinationISJ_Li1EffLNS1K_9ScaleType4KindE0ELNS_15FloatRoundStyleE2ESJ_EENS1_15EpilogueDefaultEEEEEvvEEEEvNT_6ParamsE,"ax",@progbits
	.align	128
.text._ZN7cutlass13device_kernelINS_4gemm6kernel13GemmUniversalIN4cute5tupleIJiiiiEEENS1_10collective13CollectiveMmaINS1_34MainloopSm90TmaGmmaWarpSpecializedILi6ENS5_IJNS4_1CILi2EEENSA_ILi1EEESC_EEENS1_35KernelTmaWarpSpecializedCooperativeEEENS5_IJNSA_ILi512EEENSA_ILi32EEESH_EEENS_10bfloat16_tENS5_IJlSC_lEEESJ_SK_NS4_8TiledMMAINS4_8MMA_AtomIJNS4_4SM904GMMA27MMA_64x32x16_F32BF16BF16_SSILNSO_5MajorE0ELSQ_0ELNSO_7ScaleInE1ELSR_1EEEEEENS4_6LayoutISD_NS5_IJSC_NSA_ILi0EEESV_EEEEENS5_IJNS4_10UnderscoreESY_SY_EEEEENS4_13SM90_TMA_LOADENS4_14ComposedLayoutINS4_7SwizzleILi2ELi4ELi3EEENS4_18smem_ptr_flag_bitsILi16EEENSU_INS5_IJNSA_ILi8EEESH_EEENS5_IJSH_SC_EEEEEEEvNS4_8identityENS4_23SM90_TMA_LOAD_MULTICASTES1B_vS1C_EENS_8epilogue10collective6detail29Sm90TmaWarpSpecializedAdapterINS1G_15DefaultEpilogueISJ_SK_SK_NS1F_6thread17LinearCombinationISJ_Li1EffLNS1K_9ScaleType4KindE0ELNS_15FloatRoundStyleE2ESJ_EENS1_15EpilogueDefaultEEEEEvvEEEEvNT_6ParamsE:
        .type           _ZN7cutlass13device_kernelINS_4gemm6kernel13GemmUniversalIN4cute5tupleIJiiiiEEENS1_10collective13CollectiveMmaINS1_34MainloopSm90TmaGmmaWarpSpecializedILi6ENS5_IJNS4_1CILi2EEENSA_ILi1EEESC_EEENS1_35KernelTmaWarpSpecializedCooperativeEEENS5_IJNSA_ILi512EEENSA_ILi32EEESH_EEENS_10bfloat16_tENS5_IJlSC_lEEESJ_SK_NS4_8TiledMMAINS4_8MMA_AtomIJNS4_4SM904GMMA27MMA_64x32x16_F32BF16BF16_SSILNSO_5MajorE0ELSQ_0ELNSO_7ScaleInE1ELSR_1EEEEEENS4_6LayoutISD_NS5_IJSC_NSA_ILi0EEESV_EEEEENS5_IJNS4_10UnderscoreESY_SY_EEEEENS4_13SM90_TMA_LOADENS4_14ComposedLayoutINS4_7SwizzleILi2ELi4ELi3EEENS4_18smem_ptr_flag_bitsILi16EEENSU_INS5_IJNSA_ILi8EEESH_EEENS5_IJSH_SC_EEEEEEEvNS4_8identityENS4_23SM90_TMA_LOAD_MULTICASTES1B_vS1C_EENS_8epilogue10collective6detail29Sm90TmaWarpSpecializedAdapterINS1G_15DefaultEpilogueISJ_SK_SK_NS1F_6thread17LinearCombinationISJ_Li1EffLNS1K_9ScaleType4KindE0ELNS_15FloatRoundStyleE2ESJ_EENS1_15EpilogueDefaultEEEEEvvEEEEvNT_6ParamsE,@function
        .size           _ZN7cutlass13device_kernelINS_4gemm6kernel13GemmUniversalIN4cute5tupleIJiiiiEEENS1_10collective13CollectiveMmaINS1_34MainloopSm90TmaGmmaWarpSpecializedILi6ENS5_IJNS4_1CILi2EEENSA_ILi1EEESC_EEENS1_35KernelTmaWarpSpecializedCooperativeEEENS5_IJNSA_ILi512EEENSA_ILi32EEESH_EEENS_10bfloat16_tENS5_IJlSC_lEEESJ_SK_NS4_8TiledMMAINS4_8MMA_AtomIJNS4_4SM904GMMA27MMA_64x32x16_F32BF16BF16_SSILNSO_5MajorE0ELSQ_0ELNSO_7ScaleInE1ELSR_1EEEEEENS4_6LayoutISD_NS5_IJSC_NSA_ILi0EEESV_EEEEENS5_IJNS4_10UnderscoreESY_SY_EEEEENS4_13SM90_TMA_LOADENS4_14ComposedLayoutINS4_7SwizzleILi2ELi4ELi3EEENS4_18smem_ptr_flag_bitsILi16EEENSU_INS5_IJNSA_ILi8EEESH_EEENS5_IJSH_SC_EEEEEEEvNS4_8identityENS4_23SM90_TMA_LOAD_MULTICASTES1B_vS1C_EENS_8epilogue10collective6detail29Sm90TmaWarpSpecializedAdapterINS1G_15DefaultEpilogueISJ_SK_SK_NS1F_6thread17LinearCombinationISJ_Li1EffLNS1K_9ScaleType4KindE0ELNS_15FloatRoundStyleE2ESJ_EENS1_15EpilogueDefaultEEEEEvvEEEEvNT_6ParamsE,(.L_x_201 - _ZN7cutlass13device_kernelINS_4gemm6kernel13GemmUniversalIN4cute5tupleIJiiiiEEENS1_10collective13CollectiveMmaINS1_34MainloopSm90TmaGmmaWarpSpecializedILi6ENS5_IJNS4_1CILi2EEENSA_ILi1EEESC_EEENS1_35KernelTmaWarpSpecializedCooperativeEEENS5_IJNSA_ILi512EEENSA_ILi32EEESH_EEENS_10bfloat16_tENS5_IJlSC_lEEESJ_SK_NS4_8TiledMMAINS4_8MMA_AtomIJNS4_4SM904GMMA27MMA_64x32x16_F32BF16BF16_SSILNSO_5MajorE0ELSQ_0ELNSO_7ScaleInE1ELSR_1EEEEEENS4_6LayoutISD_NS5_IJSC_NSA_ILi0EEESV_EEEEENS5_IJNS4_10UnderscoreESY_SY_EEEEENS4_13SM90_TMA_LOADENS4_14ComposedLayoutINS4_7SwizzleILi2ELi4ELi3EEENS4_18smem_ptr_flag_bitsILi16EEENSU_INS5_IJNSA_ILi8EEESH_EEENS5_IJSH_SC_EEEEEEEvNS4_8identityENS4_23SM90_TMA_LOAD_MULTICASTES1B_vS1C_EENS_8epilogue10collective6detail29Sm90TmaWarpSpecializedAdapterINS1G_15DefaultEpilogueISJ_SK_SK_NS1F_6thread17LinearCombinationISJ_Li1EffLNS1K_9ScaleType4KindE0ELNS_15FloatRoundStyleE2ESJ_EENS1_15EpilogueDefaultEEEEEvvEEEEvNT_6ParamsE)
        .other          _ZN7cutlass13device_kernelINS_4gemm6kernel13GemmUniversalIN4cute5tupleIJiiiiEEENS1_10collective13CollectiveMmaINS1_34MainloopSm90TmaGmmaWarpSpecializedILi6ENS5_IJNS4_1CILi2EEENSA_ILi1EEESC_EEENS1_35KernelTmaWarpSpecializedCooperativeEEENS5_IJNSA_ILi512EEENSA_ILi32EEESH_EEENS_10bfloat16_tENS5_IJlSC_lEEESJ_SK_NS4_8TiledMMAINS4_8MMA_AtomIJNS4_4SM904GMMA27MMA_64x32x16_F32BF16BF16_SSILNSO_5MajorE0ELSQ_0ELNSO_7ScaleInE1ELSR_1EEEEEENS4_6LayoutISD_NS5_IJSC_NSA_ILi0EEESV_EEEEENS5_IJNS4_10UnderscoreESY_SY_EEEEENS4_13SM90_TMA_LOADENS4_14ComposedLayoutINS4_7SwizzleILi2ELi4ELi3EEENS4_18smem_ptr_flag_bitsILi16EEENSU_INS5_IJNSA_ILi8EEESH_EEENS5_IJSH_SC_EEEEEEEvNS4_8identityENS4_23SM90_TMA_LOAD_MULTICASTES1B_vS1C_EENS_8epilogue10collective6detail29Sm90TmaWarpSpecializedAdapterINS1G_15DefaultEpilogueISJ_SK_SK_NS1F_6thread17LinearCombinationISJ_Li1EffLNS1K_9ScaleType4KindE0ELNS_15FloatRoundStyleE2ESJ_EENS1_15EpilogueDefaultEEEEEvvEEEEvNT_6ParamsE,@"STO_CUDA_ENTRY STV_DEFAULT"
_ZN7cutlass13device_kernelINS_4gemm6kernel13GemmUniversalIN4cute5tupleIJiiiiEEENS1_10collective13CollectiveMmaINS1_34MainloopSm90TmaGmmaWarpSpecializedILi6ENS5_IJNS4_1CILi2EEENSA_ILi1EEESC_EEENS1_35KernelTmaWarpSpecializedCooperativeEEENS5_IJNSA_ILi512EEENSA_ILi32EEESH_EEENS_10bfloat16_tENS5_IJlSC_lEEESJ_SK_NS4_8TiledMMAINS4_8MMA_AtomIJNS4_4SM904GMMA27MMA_64x32x16_F32BF16BF16_SSILNSO_5MajorE0ELSQ_0ELNSO_7ScaleInE1ELSR_1EEEEEENS4_6LayoutISD_NS5_IJSC_NSA_ILi0EEESV_EEEEENS5_IJNS4_10UnderscoreESY_SY_EEEEENS4_13SM90_TMA_LOADENS4_14ComposedLayoutINS4_7SwizzleILi2ELi4ELi3EEENS4_18smem_ptr_flag_bitsILi16EEENSU_INS5_IJNSA_ILi8EEESH_EEENS5_IJSH_SC_EEEEEEEvNS4_8identityENS4_23SM90_TMA_LOAD_MULTICASTES1B_vS1C_EENS_8epilogue10collective6detail29Sm90TmaWarpSpecializedAdapterINS1G_15DefaultEpilogueISJ_SK_SK_NS1F_6thread17LinearCombinationISJ_Li1EffLNS1K_9ScaleType4KindE0ELNS_15FloatRoundStyleE2ESJ_EENS1_15EpilogueDefaultEEEEEvvEEEEvNT_6ParamsE:
[----:B------:R-:W0:Y:S01]  /*0000*/  LDC R1, c[0x0][0x28] ;  /* 0x00000a00ff017b82 */ /* 0x000e220000000800 */
[----:B------:R-:W1:Y:S01]  /*0010*/  S2R R92, SR_TID.X ;  /* 0x00000000005c7919 */ /* 0x000e620000002100 */
[----:B------:R-:W-:Y:S01]  /*0020*/  ELECT P0, URZ, PT ;  /* 0x00000000003f782f */ /* 0x000fe20003800000 */
[----:B------:R-:W-:Y:S01]  /*0030*/  BSSY B0, `(.L_x_0) ;  /* 0x000000f000007945 */ /* 0x000fe20003800000 */
[--C-:B-1----:R-:W-:Y:S02]  /*0040*/  SHF.R.U32.HI R0, RZ, 0x5, R92.reuse ;  /* 0x00000005ff007819 */ /* 0x102fe4000001165c */
[----:B------:R-:W-:-:S03]  /*0050*/  SHF.R.U32.HI R7, RZ, 0x7, R92 ;  /* 0x00000007ff077819 */ /* 0x000fc6000001165c */
[----:B------:R-:W1:Y:S04]  /*0060*/  SHFL.IDX PT, R3, R0, RZ, 0x1f ;  /* 0x00001fff00037589 */ /* 0x000e6800000e0000 */
[----:B------:R2:W3:Y:S01]  /*0070*/  SHFL.IDX PT, R2, R7, RZ, 0x1f ;  /* 0x00001fff07027589 */ /* 0x0004e200000e0000 */
[----:B-1----:R-:W-:-:S13]  /*0080*/  ISETP.NE.OR P0, PT, R3, RZ, !P0 ;  /* 0x000000ff0300720c */ /* 0x002fda0004705670 */
[----:B0-23--:R-:W-:Y:S05]  /*0090*/  @P0 BRA `(.L_x_1) ;  /* 0x0000000000200947 */ /* 0x00dfea0003800000 */
[----:B------:R-:W-:Y:S02]  /*00a0*/  ULDC.64 UR4, c[0x0][0x198] ;  /* 0x0000660000047ab9 */ /* 0x000fe40000000a00 */
[----:B------:R-:W-:Y:S02]  /*00b0*/  UIADD3 UR6, UP0, UR4, 0xf0, URZ ;  /* 0x000000f004067890 */ /* 0x000fe4000ff1e03f */
[----:B------:R-:W-:Y:S02]  /*00c0*/  UIADD3 UR4, UP1, UR4, 0x1f0, URZ ;  /* 0x000001f004047890 */ /* 0x000fe4000ff3e03f */
[----:B------:R-:W-:Y:S02]  /*00d0*/  UIADD3.X UR7, URZ, UR5, URZ, UP0, !UPT ;  /* 0x000000053f077290 */ /* 0x000fe400087fe43f */
[----:B------:R-:W-:-:S07]  /*00e0*/  UIADD3.X UR5, URZ, UR5, URZ, UP1, !UPT ;  /* 0x000000053f057290 */ /* 0x000fce0008ffe43f */
[----:B------:R0:W-:Y:S02]  /*00f0*/  UTMACCTL.PF [UR6] ;  /* 0x00000000060079b9 */ /* 0x0001e40008040000 */
[----:B------:R0:W-:Y:S02]  /*0100*/  UTMACCTL.PF [UR4] ;  /* 0x00000000040079b9 */ /* 0x0001e40008040000 */
[----:B0-----:R-:W-:Y:S01]  /*0110*/  NOP ;  /* 0x0000000000007918 */ /* 0x001fe20000000000 */
.L_x_1:
[----:B------:R-:W-:Y:S05]  /*0120*/  BSYNC B0 ;  /* 0x0000000000007941 */ /* 0x000fea0003800000 */
.L_x_0:
[----:B------:R-:W0:Y:S02]  /*0130*/  SHFL.IDX PT, R5, R0, RZ, 0x1f ;  /* 0x00001fff00057589 */ /* 0x000e2400000e0000 */
[----:B0-----:R-:W-:-:S13]  /*0140*/  ISETP.NE.AND P0, PT, R5, RZ, PT ;  /* 0x000000ff0500720c */ /* 0x001fda0003f05270 */
[----:B------:R-:W-:Y:S05]  /*0150*/  @P0 BRA `(.L_x_2) ;  /* 0x0000000000680947 */ /* 0x000fea0003800000 */
[----:B------:R-:W0:Y:S01]  /*0160*/  S2UR UR8, SR_CgaCtaId ;  /* 0x00000000000879c3 */ /* 0x000e220000008800 */
[----:B------:R-:W-:Y:S01]  /*0170*/  UMOV UR4, 0x400 ;  /* 0x0000040000047882 */ /* 0x000fe20000000000 */
[----:B------:R-:W-:Y:S01]  /*0180*/  UMOV UR5, 0x1 ;  /* 0x0000000100057882 */ /* 0x000fe20000000000 */
[----:B------:R-:W-:Y:S01]  /*0190*/  UMOV UR6, 0x4 ;  /* 0x0000000400067882 */ /* 0x000fe20000000000 */
[----:B------:R-:W-:Y:S01]  /*01a0*/  ELECT P0, URZ, PT ;  /* 0x00000000003f782f */ /* 0x000fe20003800000 */
[----:B------:R-:W-:-:S04]  /*01b0*/  UIADD3 UR6, -UR6, 0x100000, URZ ;  /* 0x0010000006067890 */ /* 0x000fc8000fffe13f */
[----:B------:R-:W-:Y:S02]  /*01c0*/  USHF.L.U32 UR7, UR6, 0xb, URZ ;  /* 0x0000000b06077899 */ /* 0x000fe4000800063f */
[----:B------:R-:W-:Y:S02]  /*01d0*/  USHF.L.U32 UR6, UR6, 0x1, URZ ;  /* 0x0000000106067899 */ /* 0x000fe4000800063f */
[----:B0-----:R-:W-:Y:S02]  /*01e0*/  ULEA UR8, UR8, UR4, 0x18 ;  /* 0x0000000408087291 */ /* 0x001fe4000f8ec03f */
[----:B------:R-:W-:-:S04]  /*01f0*/  UIADD3 UR4, -UR5, 0x100000, URZ ;  /* 0x0010000005047890 */ /* 0x000fc8000fffe13f */
[----:B------:R-:W-:Y:S02]  /*0200*/  USHF.L.U32 UR5, UR4, 0xb, URZ ;  /* 0x0000000b04057899 */ /* 0x000fe4000800063f */
[----:B------:R-:W-:Y:S01]  /*0210*/  USHF.L.U32 UR4, UR4, 0x1, URZ ;  /* 0x0000000104047899 */ /* 0x000fe2000800063f */
[----:B------:R-:W0:Y:S11]  /*0220*/  FENCE.VIEW.ASYNC.S ;  /* 0x00000000000073c6 */ /* 0x000e360000000000 */
[----:B0-----:R0:W1:Y:S01]  /*0230*/  SYNCS.EXCH.64 URZ, [UR8], UR4 ;  /* 0x00000004083f75b2 */ /* 0x0010620008000100 */
[----:B------:R0:W2:Y:S01]  /*0240*/  SYNCS.EXCH.64 URZ, [UR8+0x30], UR6 ;  /* 0x00003006083f75b2 */ /* 0x0000a20008000100 */
[----:B------:R0:W3:Y:S01]  /*0250*/  SYNCS.EXCH.64 URZ, [UR8+0x8], UR4 ;  /* 0x00000804083f75b2 */ /* 0x0000e20008000100 */
[----:B------:R0:W4:Y:S01]  /*0260*/  SYNCS.EXCH.64 URZ, [UR8+0x38], UR6 ;  /* 0x00003806083f75b2 */ /* 0x0001220008000100 */
[----:B------:R0:W0:Y:S01]  /*0270*/  SYNCS.EXCH.64 URZ, [UR8+0x10], UR4 ;  /* 0x00001004083f75b2 */ /* 0x0000220008000100 */
[----:B------:R0:W0:Y:S01]  /*0280*/  SYNCS.EXCH.64 URZ, [UR8+0x40], UR6 ;  /* 0x00004006083f75b2 */ /* 0x0000220008000100 */
[----:B------:R0:W0:Y:S01]  /*0290*/  SYNCS.EXCH.64 URZ, [UR8+0x18], UR4 ;  /* 0x00001804083f75b2 */ /* 0x0000220008000100 */
[----:B------:R0:W0:Y:S01]  /*02a0*/  SYNCS.EXCH.64 URZ, [UR8+0x48], UR6 ;  /* 0x00004806083f75b2 */ /* 0x0000220008000100 */
[----:B------:R0:W0:Y:S01]  /*02b0*/  SYNCS.EXCH.64 URZ, [UR8+0x20], UR4 ;  /* 0x00002004083f75b2 */ /* 0x0000220008000100 */
[----:B------:R0:W0:Y:S01]  /*02c0*/  SYNCS.EXCH.64 URZ, [UR8+0x50], UR6 ;  /* 0x00005006083f75b2 */ /* 0x0000220008000100 */
[----:B------:R0:W0:Y:S01]  /*02d0*/  SYNCS.EXCH.64 URZ, [UR8+0x28], UR4 ;  /* 0x00002804083f75b2 */ /* 0x0000220008000100 */
[----:B------:R0:W0:Y:S01]  /*02e0*/  SYNCS.EXCH.64 URZ, [UR8+0x58], UR6 ;  /* 0x00005806083f75b2 */ /* 0x0000220008000100 */
[----:B------:R-:W-:Y:S01]  /*02f0*/  NOP ;  /* 0x0000000000007918 */ /* 0x000fe20000000000 */
.L_x_2:
[----:B------:R-:W-:Y:S01]  /*0300*/  SHF.R.S32.HI R9, RZ, 0x1f, R92 ;  /* 0x0000001fff097819 */ /* 0x000fe2000001145c */
[----:B------:R-:W5:Y:S01]  /*0310*/  SHFL.IDX PT, R0, R0, RZ, 0x1f ;  /* 0x00001fff00007589 */ /* 0x000f6200000e0000 */
[----:B0-----:R-:W0:Y:S01]  /*0320*/  S2UR UR8, SR_CTAID.X ;  /* 0x00000000000879c3 */ /* 0x001e220000002500 */
[----:B------:R-:W-:Y:S02]  /*0330*/  ELECT P0, URZ, PT ;  /* 0x00000000003f782f */ /* 0x000fe40003800000 */
[----:B------:R-:W-:Y:S01]  /*0340*/  LEA.HI R9, R9, R92, RZ, 0x7 ;  /* 0x0000005c09097211 */ /* 0x000fe200078f38ff */
[----:B------:R-:W1:Y:S01]  /*0350*/  S2R R4, SR_CTAID.Y ;  /* 0x0000000000047919 */ /* 0x000e620000002600 */
[----:B------:R-:W-:Y:S01]  /*0360*/  SHF.R.S32.HI R6, RZ, 0x1f, R5 ;  /* 0x0000001fff067819 */ /* 0x000fe20000011405 */
[----:B------:R-:W-:Y:S01]  /*0370*/  ULDC UR4, c[0x0][0x150] ;  /* 0x0000540000047ab9 */ /* 0x000fe20000000800 */
[----:B------:R-:W-:Y:S01]  /*0380*/  LOP3.LUT R9, R9, 0xffffff80, RZ, 0xc0, !PT ;  /* 0xffffff8009097812 */ /* 0x000fe200078ec0ff */
[----:B------:R-:W-:Y:S01]  /*0390*/  NOP ;  /* 0x0000000000007918 */ /* 0x000fe20000000000 */
[----:B------:R-:W-:Y:S01]  /*03a0*/  LEA.HI R6, R6, R5, RZ, 0x2 ;  /* 0x0000000506067211 */ /* 0x000fe200078f10ff */
[----:B------:R-:W2:Y:S01]  /*03b0*/  LDC R11, c[0x0][0x144] ;  /* 0x00005100ff0b7b82 */ /* 0x000ea20000000800 */
[----:B------:R-:W-:Y:S01]  /*03c0*/  NOP ;  /* 0x0000000000007918 */ /* 0x000fe20000000000 */
[----:B------:R-:W-:Y:S01]  /*03d0*/  IMAD.IADD R8, R92, 0x1, -R9 ;  /* 0x000000015c087824 */ /* 0x000fe200078e0a09 */
[----:B------:R-:W-:Y:S01]  /*03e0*/  LOP3.LUT R6, R6, 0x3ffffffc, RZ, 0xc0, !PT ;  /* 0x3ffffffc06067812 */ /* 0x000fe200078ec0ff */
[----:B------:R-:W-:Y:S01]  /*03f0*/  IMAD.MOV.U32 R22, RZ, RZ, 0x1 ;  /* 0x00000001ff167424 */ /* 0x000fe200078e00ff */
[----:B------:R-:W-:-:S02]  /*0400*/  ISETP.NE.AND P3, PT, R2, RZ, PT ;  /* 0x000000ff0200720c */ /* 0x000fc40003f65270 */
[----:B------:R-:W-:Y:S01]  /*0410*/  SHF.R.S32.HI R9, RZ, 0x1f, R8 ;  /* 0x0000001fff097819 */ /* 0x000fe20000011408 */
[----:B------:R-:W-:Y:S01]  /*0420*/  IMAD.IADD R6, R5, 0x1, -R6 ;  /* 0x0000000105067824 */ /* 0x000fe200078e0a06 */
[----:B------:R-:W3:Y:S02]  /*0430*/  LDC R13, c[0x0][0x140] ;  /* 0x00005000ff0d7b82 */ /* 0x000ee40000000800 */
[----:B------:R-:W-:Y:S02]  /*0440*/  LEA.HI R9, R9, R8, RZ, 0x3 ;  /* 0x0000000809097211 */ /* 0x000fe400078f18ff */
[----:B-----5:R-:W-:Y:S02]  /*0450*/  ISETP.NE.OR P0, PT, R0, RZ, !P0 ;  /* 0x000000ff0000720c */ /* 0x020fe40004705670 */
[----:B------:R-:W-:Y:S02]  /*0460*/  SHF.R.S32.HI R0, RZ, 0x3, R9 ;  /* 0x00000003ff007819 */ /* 0x000fe40000011409 */
[----:B0-----:R-:W-:-:S02]  /*0470*/  I2FP.F32.U32 R10, UR8 ;  /* 0x00000008000a7c45 */ /* 0x001fc40008201000 */
[----:B------:R-:W-:-:S03]  /*0480*/  SHF.R.S32.HI R9, RZ, 0x1f, R9 ;  /* 0x0000001fff097819 */ /* 0x000fc60000011409 */
[----:B------:R-:W-:Y:S01]  /*0490*/  FMUL R10, R10, UR4 ;  /* 0x000000040a0a7c20 */ /* 0x000fe20008400000 */
[----:B------:R-:W-:Y:S01]  /*04a0*/  LEA.HI R9, R9, R0, RZ, 0x2 ;  /* 0x0000000009097211 */ /* 0x000fe200078f10ff */
[----:B------:R-:W-:Y:S01]  /*04b0*/  ULDC UR4, c[0x0][0x154] ;  /* 0x0000550000047ab9 */ /* 0x000fe20000000800 */
[----:B-1----:R-:W-:Y:S01]  /*04c0*/  I2FP.F32.U32 R12, R4 ;  /* 0x00000004000c7245 */ /* 0x002fe20000201000 */
[----:B------:R-:W-:Y:S01]  /*04d0*/  VOTEU.ALL UP0, P0 ;  /* 0x00000000003f7886 */ /* 0x000fe20000000000 */
[----:B------:R-:W-:Y:S01]  /*04e0*/  LOP3.LUT R9, R9, 0xfffffffc, RZ, 0xc0, !PT ;  /* 0xfffffffc09097812 */ /* 0x000fe200078ec0ff */
[----:B------:R-:W0:Y:S01]  /*04f0*/  F2I.U32.TRUNC.NTZ R10, R10 ;  /* 0x0000000a000a7305 */ /* 0x000e22000020f000 */
[----:B------:R-:W-:Y:S01]  /*0500*/  VOTEU.ALL UP1, P0 ;  /* 0x00000000003f7886 */ /* 0x000fe20000020000 */
[----:B------:R-:W-:Y:S01]  /*0510*/  FMUL R12, R12, UR4 ;  /* 0x000000040c0c7c20 */ /* 0x000fe20008400000 */
[----:B------:R-:W1:Y:S01]  /*0520*/  @!UP0 S2UR UR7, SR_CgaCtaId ;  /* 0x00000000000789c3 */ /* 0x000e620000008800 */
[----:B------:R-:W-:Y:S01]  /*0530*/  IMAD.IADD R9, R0, 0x1, -R9 ;  /* 0x0000000100097824 */ /* 0x000fe200078e0a09 */
[----:B------:R-:W-:Y:S01]  /*0540*/  SHF.R.S32.HI R0, RZ, 0x1f, R3 ;  /* 0x0000001fff007819 */ /* 0x000fe20000011403 */
[----:B------:R-:W-:Y:S01]  /*0550*/  UMOV UR4, 0x20 ;  /* 0x0000002000047882 */ /* 0x000fe20000000000 */
[----:B------:R-:W-:Y:S01]  /*0560*/  @!UP0 UMOV UR6, 0x400 ;  /* 0x0000040000068882 */ /* 0x000fe20000000000 */
[----:B------:R-:W-:Y:S01]  /*0570*/  IMAD R19, R6, 0x4, R9 ;  /* 0x0000000406137824 */ /* 0x000fe200078e0209 */
[----:B------:R-:W5:Y:S01]  /*0580*/  F2I.U32.TRUNC.NTZ R12, R12 ;  /* 0x0000000c000c7305 */ /* 0x000f62000020f000 */
[----:B------:R-:W-:Y:S01]  /*0590*/  LEA.HI R0, R0, R3, RZ, 0x2 ;  /* 0x0000000300007211 */ /* 0x000fe200078f10ff */
[----:B------:R-:W4:Y:S01]  /*05a0*/  LDC R9, c[0x0][0x148] ;  /* 0x00005200ff097b82 */ /* 0x000f220000000800 */
[----:B------:R-:W-:-:S04]  /*05b0*/  @!UP0 UIADD3 UR4, -UR4, 0x100000, URZ ;  /* 0x0010000004048890 */ /* 0x000fc8000fffe13f */
[----:B------:R-:W-:Y:S02]  /*05c0*/  @!UP0 USHF.L.U32 UR5, UR4, 0xb, URZ ;  /* 0x0000000b04058899 */ /* 0x000fe4000800063f */
[----:B------:R-:W-:Y:S01]  /*05d0*/  @!UP0 USHF.L.U32 UR4, UR4, 0x1, URZ ;  /* 0x0000000104048899 */ /* 0x000fe2000800063f */
[----:B------:R-:W-:Y:S01]  /*05e0*/  LEA.HI R6, R19, R19, RZ, 0x1 ;  /* 0x0000001313067211 */ /* 0x000fe200078f08ff */
[----:B0-----:R-:W-:Y:S01]  /*05f0*/  IMAD.MOV R14, RZ, RZ, -R10 ;  /* 0x000000ffff0e7224 */ /* 0x001fe200078e0a0a */
[----:B------:R-:W-:Y:S02]  /*0600*/  LOP3.LUT R0, R0, 0xfffffffc, RZ, 0xc0, !PT ;  /* 0xfffffffc00007812 */ /* 0x000fe400078ec0ff */
[----:B------:R-:W-:Y:S01]  /*0610*/  LOP3.LUT R10, R6, 0xfffffffe, RZ, 0xc0, !PT ;  /* 0xfffffffe060a7812 */ /* 0x000fe200078ec0ff */
[----:B--2---:R-:W-:Y:S01]  /*0620*/  IMAD R6, R11, R14, UR8 ;  /* 0x000000080b067e24 */ /* 0x004fe2000f8e020e */
[----:B---3--:R-:W-:Y:S01]  /*0630*/  ISETP.EQ.U32.AND P2, PT, R13, 0x1, PT ;  /* 0x000000010d00780c */ /* 0x008fe20003f42070 */
[----:B------:R-:W-:-:S02]  /*0640*/  IMAD.IADD R3, R3, 0x1, -R0 ;  /* 0x0000000103037824 */ /* 0x000fc400078e0a00 */
[C---:B------:R-:W-:Y:S02]  /*0650*/  IMAD.IADD R11, R19.reuse, 0x1, -R10 ;  /* 0x00000001130b7824 */ /* 0x040fe400078e0a0a */
[----:B------:R-:W-:Y:S01]  /*0660*/  IMAD.SHL.U32 R10, R19, 0x4, RZ ;  /* 0x00000004130a7824 */ /* 0x000fe200078e00ff */
[----:B------:R-:W-:Y:S01]  /*0670*/  ISETP.NE.AND P1, PT, R3, 0x3, PT ;  /* 0x000000030300780c */ /* 0x000fe20003f25270 */
[----:B-----5:R-:W-:Y:S01]  /*0680*/  IMAD.MOV R23, RZ, RZ, -R12 ;  /* 0x000000ffff177224 */ /* 0x020fe200078e0a0c */
[----:B------:R-:W-:Y:S01]  /*0690*/  ISETP.NE.AND P4, PT, R11, R6, PT ;  /* 0x000000060b00720c */ /* 0x000fe20003f85270 */
[----:B-1----:R-:W-:Y:S01]  /*06a0*/  @!UP0 ULEA UR6, UR7, UR6, 0x18 ;  /* 0x0000000607068291 */ /* 0x002fe2000f8ec03f */
[----:B------:R-:W-:Y:S01]  /*06b0*/  LOP3.LUT R19, R19, 0xc, R10, 0x78, !PT ;  /* 0x0000000c13137812 */ /* 0x000fe200078e780a */
[----:B------:R-:W-:Y:S01]  /*06c0*/  VOTEU.ALL UP0, P0 ;  /* 0x00000000003f7886 */ /* 0x000fe20000000000 */
[----:B------:R-:W-:Y:S01]  /*06d0*/  LOP3.LUT P0, RZ, R8, 0x7, RZ, 0xc0, !PT ;  /* 0x0000000708ff7812 */ /* 0x000fe2000780c0ff */
[----:B------:R-:W-:Y:S01]  /*06e0*/  VIADD R8, R2, 0xffffffff ;  /* 0xffffffff02087836 */ /* 0x000fe20000000000 */
[----:B------:R-:W-:Y:S01]  /*06f0*/  ISETP.EQ.OR P1, PT, R3, RZ, !P1 ;  /* 0x000000ff0300720c */ /* 0x000fe20004f22670 */
[----:B----4-:R-:W-:Y:S01]  /*0700*/  IMAD R11, R9, R23, R4 ;  /* 0x00000017090b7224 */ /* 0x010fe200078e0204 */
[----:B------:R-:W-:-:S02]  /*0710*/  ISETP.LT.U32.AND P0, PT, R19, 0x2, !P0 ;  /* 0x000000021300780c */ /* 0x000fc40004701070 */
[----:B------:R-:W-:Y:S02]  /*0720*/  ISETP.EQ.AND P1, PT, R2, RZ, P1 ;  /* 0x000000ff0200720c */ /* 0x000fe40000f22270 */
[----:B------:R-:W-:Y:S01]  /*0730*/  ISETP.GE.U32.AND P6, PT, R8, 0x2, PT ;  /* 0x000000020800780c */ /* 0x000fe20003fc6070 */
[----:B------:R-:W0:Y:S02]  /*0740*/  FENCE.VIEW.ASYNC.S ;  /* 0x00000000000073c6 */ /* 0x000e240000000000 */
[----:B0-----:R0:W1:Y:S01]  /*0750*/  @!UP0 SYNCS.EXCH.64 URZ, [UR6+0x70], UR4 ;  /* 0x00007004063f85b2 */ /* 0x0010620008000100 */
[----:B------:R-:W-:Y:S02]  /*0760*/  @P4 LEA.HI R0, R19, R19, RZ, 0x1 ;  /* 0x0000001313004211 */ /* 0x000fe400078f08ff */
[----:B------:R-:W-:Y:S02]  /*0770*/  SEL R18, RZ, 0x1, !P1 ;  /* 0x00000001ff127807 */ /* 0x000fe40004800000 */
[----:B------:R-:W-:-:S02]  /*0780*/  @P4 SHF.R.S32.HI R0, RZ, 0x1, R0 ;  /* 0x00000001ff004819 */ /* 0x000fc40000011400 */
[----:B------:R-:W-:Y:S02]  /*0790*/  SEL R18, R18, 0x2, P6 ;  /* 0x0000000212127807 */ /* 0x000fe40003000000 */
[----:B------:R-:W-:Y:S02]  /*07a0*/  @P4 ISETP.NE.AND P5, PT, R0, R11, PT ;  /* 0x0000000b0000420c */ /* 0x000fe40003fa5270 */
[----:B------:R-:W-:Y:S02]  /*07b0*/  SEL R11, RZ, 0x1, !P0 ;  /* 0x00000001ff0b7807 */ /* 0x000fe40004000000 */
[----:B------:R-:W-:Y:S02]  /*07c0*/  @P4 SEL R22, RZ, 0x1, P5 ;  /* 0x00000001ff164807 */ /* 0x000fe40002800000 */
[----:B------:R-:W-:Y:S01]  /*07d0*/  LOP3.LUT R0, R92, 0x7f, RZ, 0xc0, !PT ;  /* 0x0000007f5c007812 */ /* 0x000fe200078ec0ff */
[----:B------:R0:W2:Y:S01]  /*07e0*/  @!UP1 SYNCS.EXCH.64 URZ, [UR6+0x78], UR4 ;  /* 0x00007804063f95b2 */ /* 0x0000a20008000100 */
[----:B------:R-:W-:Y:S01]  /*07f0*/  LOP3.LUT R22, R22, R11, RZ, 0xc0, !PT ;  /* 0x0000000b16167212 */ /* 0x000fe200078ec0ff */
[----:B------:R-:W-:Y:S01]  /*0800*/  NOP ;  /* 0x0000000000007918 */ /* 0x000fe20000000000 */
[----:B------:R-:W-:Y:S05]  /*0810*/  @!P2 BRA `(.L_x_3) ;  /* 0x000000000008a947 */ /* 0x000fea0003800000 */
[----:B-12---:R-:W-:Y:S01]  /*0820*/  UCGABAR_ARV ;  /* 0x00000000000079c7 */ /* 0x006fe20008000000 */
[----:B------:R-:W-:Y:S05]  /*0830*/  BRA `(.L_x_4) ;  /* 0x0000000000047947 */ /* 0x000fea0003800000 */
.L_x_3:
[----:B-12---:R-:W-:Y:S01]  /*0840*/  NOP ;  /* 0x0000000000007918 */ /* 0x006fe20000000000 */
.L_x_4:
[----:B------:R-:W1:Y:S01]  /*0850*/  LDC R2, c[0x0][0x65c] ;  /* 0x00019700ff027b82 */ /* 0x000e620000000800 */
[----:B------:R-:W-:Y:S02]  /*0860*/  IMAD.U32 R10, RZ, RZ, UR8 ;  /* 0x00000008ff0a7e24 */ /* 0x000fe4000f8e00ff */
[----:B------:R-:W-:Y:S01]  /*0870*/  IMAD.MOV.U32 R11, RZ, RZ, RZ ;  /* 0x000000ffff0b7224 */ /* 0x000fe200078e00ff */
[----:B-1----:R-:W-:-:S04]  /*0880*/  ISETP.NE.AND P1, PT, R2, 0x1, PT ;  /* 0x000000010200780c */ /* 0x002fc80003f25270 */
[----:B------:R-:W-:-:S09]  /*0890*/  P2R R5, PR, RZ, 0x2 ;  /* 0x00000002ff057803 */ /* 0x000fd20000000000 */
[----:B------:R-:W1:Y:S01]  /*08a0*/  @P1 LDC R17, c[0x0][0x10] ;  /* 0x00000400ff111b82 */ /* 0x000e620000000800 */
[----:B------:R-:W-:Y:S02]  /*08b0*/  @P1 IMAD.MOV.U32 R5, RZ, RZ, RZ ;  /* 0x000000ffff051224 */ /* 0x000fe400078e00ff */
[----:B------:R-:W-:-:S05]  /*08c0*/  @P1 IMAD.MOV.U32 R15, RZ, RZ, RZ ;  /* 0x000000ffff0f1224 */ /* 0x000fca00078e00ff */
[----:B------:R-:W2:Y:S01]  /*08d0*/  @!P1 LDC R13, c[0x0][0xc] ;  /* 0x00000300ff0d9b82 */ /* 0x000ea20000000800 */
[----:B0-----:R-:W-:Y:S01]  /*08e0*/  ULDC UR4, c[0x0][0xc] ;  /* 0x0000030000047ab9 */ /* 0x001fe20000000800 */
[----:B------:R-:W-:Y:S01]  /*08f0*/  ULDC UR5, c[0x0][0x10] ;  /* 0x0000040000057ab9 */ /* 0x000fe20000000800 */
[----:B------:R-:W-:Y:S01]  /*0900*/  ULDC UR6, c[0x0][0x14] ;  /* 0x0000050000067ab9 */ /* 0x000fe20000000800 */
[----:B------:R-:W-:-:S04]  /*0910*/  UIMAD.WIDE.U32 UR4, UR4, UR5, URZ ;  /* 0x00000005040472a5 */ /* 0x000fc8000f8e003f */
[----:B------:R-:W-:Y:S02]  /*0920*/  UIMAD.WIDE.U32 UR52, UR4, UR6, URZ ;  /* 0x00000006043472a5 */ /* 0x000fe4000f8e003f */
[----:B------:R-:W-:-:S04]  /*0930*/  UIMAD UR37, UR5, UR6, URZ ;  /* 0x00000006052572a4 */ /* 0x000fc8000f8e023f */
[----:B------:R-:W-:Y:S01]  /*0940*/  UIADD3 UR37, UR53, UR37, URZ ;  /* 0x0000002535257290 */ /* 0x000fe2000fffe03f */
[----:B-1----:R-:W-:-:S04]  /*0950*/  @P1 IMAD.WIDE.U32 R16, R17, UR8, R4 ;  /* 0x0000000811101c25 */ /* 0x002fc8000f8e0004 */
[----:B------:R-:W-:Y:S02]  /*0960*/  @P1 IMAD.IADD R17, R17, 0x1, R15 ;  /* 0x0000000111111824 */ /* 0x000fe400078e020f */
[----:B--2---:R-:W-:-:S04]  /*0970*/  @!P1 IMAD.WIDE.U32 R10, R4, R13, R10 ;  /* 0x0000000d040a9225 */ /* 0x004fc800078e000a */
[----:B------:R-:W-:Y:S02]  /*0980*/  @!P1 IMAD.MOV.U32 R16, RZ, RZ, R10 ;  /* 0x000000ffff109224 */ /* 0x000fe400078e000a */
[----:B------:R-:W-:Y:S01]  /*0990*/  @!P1 IMAD.MOV.U32 R17, RZ, RZ, R11 ;  /* 0x000000ffff119224 */ /* 0x000fe200078e000b */
[----:B------:R-:W-:Y:S06]  /*09a0*/  @!P2 BRA `(.L_x_5) ;  /* 0x00000000000ca947 */ /* 0x000fec0003800000 */
[----:B------:R-:W-:Y:S01]  /*09b0*/  UCGABAR_WAIT ;  /* 0x0000000000007dc7 */ /* 0x000fe20008000000 */
[----:B------:R-:W-:Y:S01]  /*09c0*/  CCTL.IVALL ;  /* 0x00000000ff00798f */ /* 0x000fe20002000000 */
[----:B------:R-:W-:Y:S05]  /*09d0*/  BRA `(.L_x_6) ;  /* 0x0000000000047947 */ /* 0x000fea0003800000 */
.L_x_5:
[----:B------:R-:W-:Y:S06]  /*09e0*/  BAR.SYNC.DEFER_BLOCKING 0x0 ;  /* 0x0000000000007b1d */ /* 0x000fec0000010000 */
.L_x_6:
[----:B------:R-:W-:Y:S05]  /*09f0*/  @!P3 BRA `(.L_x_7) ;  /* 0x000000700068b947 */ /* 0x000fea0003800000 */
[----:B------:R-:W-:-:S13]  /*0a00*/  ISETP.GT.U32.AND P0, PT, R8, 0x1, PT ;  /* 0x000000010800780c */ /* 0x000fda0003f04070 */
[----:B------:R-:W-:Y:S05]  /*0a10*/  @P0 EXIT ;  /* 0x000000000000094d */ /* 0x000fea0003800000 */
[----:B------:R-:W-:Y:S01]  /*0a20*/  ULDC.64 UR4, c[0x0][0x650] ;  /* 0x0001940000047ab9 */ /* 0x000fe20000000a00 */
[----:B------:R-:W-:Y:S01]  /*0a30*/  PRMT R3, RZ, 0x7610, R3 ;  /* 0x00007610ff037816 */ /* 0x000fe20000000003 */
[----:B------:R-:W-:Y:S01]  /*0a40*/  IMAD.MOV.U32 R99, RZ, RZ, -0x1 ;  /* 0xffffffffff637424 */ /* 0x000fe200078e00ff */
[----:B------:R-:W-:Y:S01]  /*0a50*/  ISETP.GE.U32.AND P0, PT, R16, UR4, PT ;  /* 0x0000000410007c0c */ /* 0x000fe2000bf06070 */
[----:B------:R-:W-:Y:S02]  /*0a60*/  IMAD.MOV.U32 R96, RZ, RZ, -0x1 ;  /* 0xffffffffff607424 */ /* 0x000fe400078e00ff */
[----:B------:R-:W-:Y:S01]  /*0a70*/  IMAD.MOV.U32 R97, RZ, RZ, -0x1 ;  /* 0xffffffffff617424 */ /* 0x000fe200078e00ff */
[----:B------:R-:W-:-:S13]  /*0a80*/  ISETP.GE.U32.AND.EX P0, PT, R17, UR5, PT, P0 ;  /* 0x0000000511007c0c */ /* 0x000fda000bf06100 */
[----:B------:R-:W-:Y:S05]  /*0a90*/  @P0 BRA `(.L_x_8) ;  /* 0x0000000400280947 */ /* 0x000fea0003800000 */
[----:B------:R-:W0:Y:S01]  /*0aa0*/  LDC.64 R24, c[0x0][0x628] ;  /* 0x00018a00ff187b82 */ /* 0x000e220000000a00 */
[----:B------:R-:W-:Y:S02]  /*0ab0*/  IMAD.MOV.U32 R10, RZ, RZ, R16 ;  /* 0x000000ffff0a7224 */ /* 0x000fe400078e0010 */
[----:B------:R-:W-:-:S05]  /*0ac0*/  IMAD.MOV.U32 R11, RZ, RZ, R17 ;  /* 0x000000ffff0b7224 */ /* 0x000fca00078e0011 */
[----:B------:R-:W1:Y:S08]  /*0ad0*/  LDC R8, c[0x0][0x630] ;  /* 0x00018c00ff087b82 */ /* 0x000e700000000800 */
[----:B------:R-:W2:Y:S01]  /*0ae0*/  LDC.64 R26, c[0x0][0x620] ;  /* 0x00018800ff1a7b82 */ /* 0x000ea20000000a00 */
[----:B0-----:R-:W-:-:S04]  /*0af0*/  ISETP.NE.U32.AND P0, PT, R24, RZ, PT ;  /* 0x000000ff1800720c */ /* 0x001fc80003f05070 */
[----:B------:R-:W-:-:S13]  /*0b00*/  ISETP.NE.AND.EX P0, PT, R25, RZ, PT, P0 ;  /* 0x000000ff1900720c */ /* 0x000fda0003f05300 */
[----:B-12---:R-:W-:Y:S05]  /*0b10*/  @!P0 BRA `(.L_x_9) ;  /* 0x0000000000288947 */ /* 0x006fea0003800000 */
[----:B------:R-:W0:Y:S02]  /*0b20*/  LDC R3, c[0x0][0x634] ;  /* 0x00018d00ff037b82 */ /* 0x000e240000000800 */
[----:B0-----:R-:W-:-:S05]  /*0b30*/  IADD3 R3, P0, R16, R3, RZ ;  /* 0x0000000310037210 */ /* 0x001fca0007f1e0ff */
[----:B------:R-:W-:-:S04]  /*0b40*/  IMAD.X R21, RZ, RZ, R17, P0 ;  /* 0x000000ffff157224 */ /* 0x000fc800000e0611 */
[----:B------:R-:W-:-:S04]  /*0b50*/  IMAD.WIDE.U32 R10, R21, R24, RZ ;  /* 0x00000018150a7225 */ /* 0x000fc800078e00ff */
[----:B------:R-:W-:-:S04]  /*0b60*/  IMAD.WIDE.U32 R12, P0, R3, R25, R10 ;  /* 0x00000019030c7225 */ /* 0x000fc8000780000a */
[----:B------:R-:W-:-:S04]  /*0b70*/  IMAD.WIDE.U32 R10, R3, R24, RZ ;  /* 0x00000018030a7225 */ /* 0x000fc800078e00ff */
[----:B------:R-:W-:Y:S01]  /*0b80*/  IMAD.X R15, RZ, RZ, RZ, P0 ;  /* 0x000000ffff0f7224 */ /* 0x000fe200000e06ff */
[----:B------:R-:W-:Y:S01]  /*0b90*/  IADD3 RZ, P0, R11, R12, RZ ;  /* 0x0000000c0bff7210 */ /* 0x000fe20007f1e0ff */
[----:B------:R-:W-:-:S04]  /*0ba0*/  IMAD.MOV.U32 R14, RZ, RZ, R13 ;  /* 0x000000ffff0e7224 */ /* 0x000fc800078e000d */
[----:B------:R-:W-:-:S08]  /*0bb0*/  IMAD.WIDE.U32.X R10, R21, R25, R14, P0 ;  /* 0x00000019150a7225 */ /* 0x000fd000000e040e */
.L_x_9:
[----:B------:R-:W0:Y:S01]  /*0bc0*/  LDC.64 R30, c[0x0][0x640] ;  /* 0x00019000ff1e7b82 */ /* 0x000e220000000a00 */
[-CC-:B------:R-:W-:Y:S01]  /*0bd0*/  SHF.R.U64 R97, R10, R8.reuse, R11.reuse ;  /* 0x000000080a617219 */ /* 0x180fe2000000120b */
[----:B------:R-:W-:Y:S01]  /*0be0*/  IMAD R29, R9, R23, R4 ;  /* 0x00000017091d7224 */ /* 0x000fe200078e0204 */
[----:B------:R-:W-:Y:S01]  /*0bf0*/  SHF.R.U32.HI R3, RZ, R8, R11 ;  /* 0x00000008ff037219 */ /* 0x000fe2000001160b */
[----:B------:R-:W-:Y:S01]  /*0c00*/  IMAD.MOV.U32 R23, RZ, RZ, 0x1 ;  /* 0x00000001ff177424 */ /* 0x000fe200078e00ff */
[----:B------:R-:W-:-:S03]  /*0c10*/  IADD3 R5, P0, RZ, -R97, RZ ;  /* 0x80000061ff057210 */ /* 0x000fc60007f1e0ff */
[----:B------:R-:W1:Y:S02]  /*0c20*/  LDC R12, c[0x0][0x618] ;  /* 0x00018600ff0c7b82 */ /* 0x000e640000000800 */
[----:B------:R-:W-:Y:S02]  /*0c30*/  IMAD.X R3, RZ, RZ, ~R3, P0 ;  /* 0x000000ffff037224 */ /* 0x000fe400000e0e03 */
[----:B------:R-:W-:-:S04]  /*0c40*/  IMAD.WIDE.U32 R10, R5, R26, R16 ;  /* 0x0000001a050a7225 */ /* 0x000fc800078e0010 */
[----:B------:R-:W2:Y:S01]  /*0c50*/  LDC R20, c[0x0][0x608] ;  /* 0x00018200ff147b82 */ /* 0x000ea20000000800 */
[----:B------:R-:W-:Y:S02]  /*0c60*/  IMAD R8, R3, R26, RZ ;  /* 0x0000001a03087224 */ /* 0x000fe400078e02ff */
[----:B------:R-:W-:Y:S02]  /*0c70*/  IMAD.MOV.U32 R3, RZ, RZ, -0x1 ;  /* 0xffffffffff037424 */ /* 0x000fe400078e00ff */
[----:B------:R-:W-:-:S03]  /*0c80*/  IMAD R5, R5, R27, R8 ;  /* 0x0000001b05057224 */ /* 0x000fc600078e0208 */
[----:B------:R-:W3:Y:S01]  /*0c90*/  LDC R28, c[0x0][0x658] ;  /* 0x00019600ff1c7b82 */ /* 0x000ee20000000800 */
[----:B------:R-:W-:Y:S01]  /*0ca0*/  IMAD.IADD R5, R11, 0x1, R5 ;  /* 0x000000010b057824 */ /* 0x000fe200078e0205 */
[----:B0-----:R-:W-:-:S04]  /*0cb0*/  ISETP.NE.U32.AND P0, PT, R30, RZ, PT ;  /* 0x000000ff1e00720c */ /* 0x001fc80003f05070 */
[----:B------:R-:W-:Y:S02]  /*0cc0*/  ISETP.NE.AND.EX P0, PT, R31, RZ, PT, P0 ;  /* 0x000000ff1f00720c */ /* 0x000fe40003f05300 */
[----:B------:R-:W0:Y:S01]  /*0cd0*/  LDC R24, c[0x0][0x600] ;  /* 0x00018000ff187b82 */ /* 0x000e220000000800 */
[-CC-:B-1----:R-:W-:Y:S02]  /*0ce0*/  SHF.R.U64 R14, R10, R12.reuse, R5.reuse ;  /* 0x0000000c0a0e7219 */ /* 0x182fe40000001205 */
[----:B------:R-:W-:-:S05]  /*0cf0*/  SHF.R.U32.HI R5, RZ, R12, R5 ;  /* 0x0000000cff057219 */ /* 0x000fca0000011605 */
[----:B------:R-:W1:Y:S01]  /*0d00*/  LDC R15, c[0x0][0x648] ;  /* 0x00019200ff0f7b82 */ /* 0x000e620000000800 */
[-CC-:B--2---:R-:W-:Y:S02]  /*0d10*/  SHF.R.U64 R27, R14, R20.reuse, R5.reuse ;  /* 0x000000140e1b7219 */ /* 0x184fe40000001205 */
[----:B------:R-:W-:-:S05]  /*0d20*/  SHF.R.U32.HI R5, RZ, R20, R5 ;  /* 0x00000014ff057219 */ /* 0x000fca0000011605 */
[----:B------:R-:W2:Y:S01]  /*0d30*/  LDC R21, c[0x0][0x638] ;  /* 0x00018e00ff157b82 */ /* 0x000ea20000000800 */
[-CC-:B---3--:R-:W-:Y:S02]  /*0d40*/  SHF.R.U64 R20, R27, R28.reuse, R5.reuse ;  /* 0x0000001c1b147219 */ /* 0x188fe40000001205 */
[-C--:B------:R-:W-:Y:S02]  /*0d50*/  SHF.L.U32 R3, R3, R28.reuse, RZ ;  /* 0x0000001c03037219 */ /* 0x080fe400000006ff */
[----:B------:R-:W-:Y:S01]  /*0d60*/  SHF.R.U32.HI R5, RZ, R28, R5 ;  /* 0x0000001cff057219 */ /* 0x000fe20000011605 */
[----:B------:R-:W-:Y:S01]  /*0d70*/  IMAD.MOV.U32 R4, RZ, RZ, R20 ;  /* 0x000000ffff047224 */ /* 0x000fe200078e0014 */
[----:B------:R-:W-:Y:S01]  /*0d80*/  LOP3.LUT R12, RZ, R3, RZ, 0x33, !PT ;  /* 0x00000003ff0c7212 */ /* 0x000fe200078e33ff */
[----:B------:R-:W3:Y:S01]  /*0d90*/  LDC R25, c[0x0][0x610] ;  /* 0x00018400ff197b82 */ /* 0x000ee20000000800 */
[----:B------:R-:W-:Y:S05]  /*0da0*/  @!P0 BRA `(.L_x_10) ;  /* 0x0000000000288947 */ /* 0x000fea0003800000 */
[----:B------:R-:W4:Y:S02]  /*0db0*/  LDC R3, c[0x0][0x64c] ;  /* 0x00019300ff037b82 */ /* 0x000f240000000800 */
[----:B----4-:R-:W-:-:S05]  /*0dc0*/  IADD3 R3, P0, R20, R3, RZ ;  /* 0x0000000314037210 */ /* 0x010fca0007f1e0ff */
        /* <DEDUP_REMOVED lines=8> */
.L_x_10:
[----:B-1----:R-:W-:Y:S01]  /*0e50*/  SHF.R.U64 R4, R4, R15, R5 ;  /* 0x0000000f04047219 */ /* 0x002fe20000001205 */
[----:B0-----:R-:W-:Y:S01]  /*0e60*/  VIADD R5, R24, 0xffffffff ;  /* 0xffffffff18057836 */ /* 0x001fe20000000000 */
[----:B------:R-:W-:Y:S02]  /*0e70*/  SHF.L.U32 R3, R23, R28, RZ ;  /* 0x0000001c17037219 */ /* 0x000fe400000006ff */
[----:B------:R-:W-:Y:S01]  /*0e80*/  LOP3.LUT R12, R27, R12, RZ, 0xc0, !PT ;  /* 0x0000000c1b0c7212 */ /* 0x000fe200078ec0ff */
[----:B------:R-:W-:Y:S01]  /*0e90*/  IMAD.MOV R8, RZ, RZ, -R4 ;  /* 0x000000ffff087224 */ /* 0x000fe200078e0a04 */
[----:B------:R-:W-:Y:S02]  /*0ea0*/  SEL R6, R6, R29, !P1 ;  /* 0x0000001d06067207 */ /* 0x000fe40004800000 */
[----:B------:R-:W-:Y:S01]  /*0eb0*/  LOP3.LUT R5, R14, R5, RZ, 0xc0, !PT ;  /* 0x000000050e057212 */ /* 0x000fe200078ec0ff */
[----:B------:R-:W-:Y:S02]  /*0ec0*/  IMAD R9, R3, R4, R12 ;  /* 0x0000000403097224 */ /* 0x000fe400078e020c */
[----:B--2---:R-:W-:-:S02]  /*0ed0*/  IMAD R3, R8, R21, R20 ;  /* 0x0000001508037224 */ /* 0x004fc400078e0214 */
[----:B---3--:R-:W-:Y:S02]  /*0ee0*/  IMAD R6, R9, R25, R6 ;  /* 0x0000001909067224 */ /* 0x008fe400078e0206 */
[----:B------:R-:W-:Y:S02]  /*0ef0*/  IMAD R99, R3, R24, R5 ;  /* 0x0000001803637224 */ /* 0x000fe400078e0205 */
[----:B------:R-:W-:-:S03]  /*0f00*/  IMAD.MOV.U32 R4, RZ, RZ, 0x1 ;  /* 0x00000001ff047424 */ /* 0x000fc600078e00ff */
[----:B------:R-:W-:Y:S02]  /*0f10*/  SEL R96, R99, R6, !P1 ;  /* 0x0000000663607207 */ /* 0x000fe40004800000 */
[----:B------:R-:W-:Y:S02]  /*0f20*/  PRMT R3, R4, 0x7610, R3 ;  /* 0x0000761004037816 */ /* 0x000fe40000000003 */
[----:B------:R-:W-:-:S07]  /*0f30*/  SEL R99, R6, R99, !P1 ;  /* 0x0000006306637207 */ /* 0x000fce0004800000 */
.L_x_8:
[----:B------:R-:W-:-:S08]  /*0f40*/  NOP ;  /* 0x0000000000007918 */ /* 0x000fd00000000000 */
[----:B------:R-:W0:Y:S02]  /*0f50*/  USETMAXREG.TRY_ALLOC.CTAPOOL UP0, 0xe8 ;  /* 0x000000e8000079c8 */ /* 0x000e240008000600 */
[----:B0-----:R-:W-:-:S13]  /*0f60*/  PLOP3.LUT P0, PT, PT, PT, UP0, 0x80, 0x0 ;  /* 0x000000000000781c */ /* 0x001fda0003f0f008 */
[----:B------:R-:W-:Y:S05]  /*0f70*/  @!P0 BRA `(.L_x_8) ;  /* 0xfffffffc00f08947 */ /* 0x000fea000383ffff */
[----:B------:R-:W-:Y:S01]  /*0f80*/  ULDC.64 UR4, c[0x0][0x598] ;  /* 0x0001660000047ab9 */ /* 0x000fe20000000a00 */
[----:B------:R-:W-:Y:S01]  /*0f90*/  ULDC.64 UR54, c[0x0][0x208] ;  /* 0x0000820000367ab9 */ /* 0x000fe20000000a00 */
[----:B------:R-:W-:-:S04]  /*0fa0*/  ISETP.NE.U32.AND P0, PT, RZ, UR4, PT ;  /* 0x00000004ff007c0c */ /* 0x000fc8000bf05070 */
[----:B------:R-:W-:-:S13]  /*0fb0*/  ISETP.NE.AND.EX P0, PT, RZ, UR5, PT, P0 ;  /* 0x00000005ff007c0c */ /* 0x000fda000bf05300 */
[----:B------:R-:W-:Y:S05]  /*0fc0*/  @!P0 BRA `(.L_x_11) ;  /* 0x00000000001c8947 */ /* 0x000fea0003800000 */
[----:B------:R-:W0:Y:S02]  /*0fd0*/  LDC.64 R4, c[0x0][0x598] ;  /* 0x00016600ff047b82 */ /* 0x000e240000000a00 */
[----:B0-----:R-:W2:Y:S02]  /*0fe0*/  LDG.E.64 R4, desc[UR54][R4.64] ;  /* 0x0000003604047981 */ /* 0x001ea4000c1e1b00 */
[----:B--2---:R-:W-:-:S04]  /*0ff0*/  ISETP.NE.U32.AND P0, PT, R4, RZ, PT ;  /* 0x000000ff0400720c */ /* 0x004fc80003f05070 */
[----:B------:R-:W-:-:S13]  /*1000*/  ISETP.NE.AND.EX P0, PT, R5, RZ, PT, P0 ;  /* 0x000000ff0500720c */ /* 0x000fda0003f05300 */
[----:B------:R-:W-:Y:S05]  /*1010*/  @!P0 BRA `(.L_x_11) ;  /* 0x0000000000088947 */ /* 0x000fea0003800000 */
[----:B------:R0:W5:Y:S01]  /*1020*/  LD.E R23, desc[UR54][R4.64] ;  /* 0x0000003604177980 */ /* 0x000162000c101900 */
[----:B------:R-:W-:Y:S05]  /*1030*/  BRA `(.L_x_12) ;  /* 0x0000000000247947 */ /* 0x000fea0003800000 */
.L_x_11:
[----:B------:R-:W-:Y:S02]  /*1040*/  ULDC.64 UR4, c[0x0][0x588] ;  /* 0x0001620000047ab9 */ /* 0x000fe40000000a00 */
[----:B------:R-:W-:-:S04]  /*1050*/  ISETP.NE.U32.AND P0, PT, RZ, UR4, PT ;  /* 0x00000004ff007c0c */ /* 0x000fc8000bf05070 */
[----:B------:R-:W-:-:S13]  /*1060*/  ISETP.NE.AND.EX P0, PT, RZ, UR5, PT, P0 ;  /* 0x00000005ff007c0c */ /* 0x000fda000bf05300 */
[----:B------:R-:W-:Y:S05]  /*1070*/  @!P0 BRA `(.L_x_13) ;  /* 0x00000000000c8947 */ /* 0x000fea0003800000 */
[----:B------:R-:W0:Y:S02]  /*1080*/  LDC.64 R4, c[0x0][0x588] ;  /* 0x00016200ff047b82 */ /* 0x000e240000000a00 */
[----:B0-----:R1:W5:Y:S01]  /*1090*/  LDG.E R23, desc[UR54][R4.64] ;  /* 0x0000003604177981 */ /* 0x001362000c1e1900 */
[----:B------:R-:W-:Y:S05]  /*10a0*/  BRA `(.L_x_12) ;  /* 0x0000000000087947 */ /* 0x000fea0003800000 */
.L_x_13:
[----:B------:R-:W-:Y:S02]  /*10b0*/  ULDC UR4, c[0x0][0x580] ;  /* 0x0001600000047ab9 */ /* 0x000fe40000000800 */
[----:B------:R-:W-:-:S07]  /*10c0*/  IMAD.U32 R23, RZ, RZ, UR4 ;  /* 0x00000004ff177e24 */ /* 0x000fce000f8e00ff */
.L_x_12:
[----:B------:R-:W-:Y:S02]  /*10d0*/  ULDC.64 UR4, c[0x0][0x5a0] ;  /* 0x0001680000047ab9 */ /* 0x000fe40000000a00 */
[----:B------:R-:W-:-:S04]  /*10e0*/  ISETP.NE.U32.AND P0, PT, RZ, UR4, PT ;  /* 0x00000004ff007c0c */ /* 0x000fc8000bf05070 */
[----:B------:R-:W-:-:S13]  /*10f0*/  ISETP.NE.AND.EX P0, PT, RZ, UR5, PT, P0 ;  /* 0x00000005ff007c0c */ /* 0x000fda000bf05300 */
[----:B------:R-:W-:Y:S05]  /*1100*/  @!P0 BRA `(.L_x_14) ;  /* 0x00000000001c8947 */ /* 0x000fea0003800000 */
[----:B01----:R-:W0:Y:S02]  /*1110*/  LDC.64 R4, c[0x0][0x5a0] ;  /* 0x00016800ff047b82 */ /* 0x003e240000000a00 */
[----:B0-----:R-:W2:Y:S02]  /*1120*/  LDG.E.64 R4, desc[UR54][R4.64] ;  /* 0x0000003604047981 */ /* 0x001ea4000c1e1b00 */
[----:B--2---:R-:W-:-:S04]  /*1130*/  ISETP.NE.U32.AND P0, PT, R4, RZ, PT ;  /* 0x000000ff0400720c */ /* 0x004fc80003f05070 */
[----:B------:R-:W-:-:S13]  /*1140*/  ISETP.NE.AND.EX P0, PT, R5, RZ, PT, P0 ;  /* 0x000000ff0500720c */ /* 0x000fda0003f05300 */
[----:B------:R-:W-:Y:S05]  /*1150*/  @!P0 BRA `(.L_x_14) ;  /* 0x0000000000088947 */ /* 0x000fea0003800000 */
[----:B------:R0:W5:Y:S01]  /*1160*/  LD.E R90, desc[UR54][R4.64] ;  /* 0x00000036045a7980 */ /* 0x000162000c101900 */
[----:B------:R-:W-:Y:S05]  /*1170*/  BRA `(.L_x_15) ;  /* 0x0000000000247947 */ /* 0x000fea0003800000 */
.L_x_14:
[----:B------:R-:W-:Y:S02]  /*1180*/  ULDC.64 UR4, c[0x0][0x590] ;  /* 0x0001640000047ab9 */ /* 0x000fe40000000a00 */
[----:B------:R-:W-:-:S04]  /*1190*/  ISETP.NE.U32.AND P0, PT, RZ, UR4, PT ;  /* 0x00000004ff007c0c */ /* 0x000fc8000bf05070 */
[----:B------:R-:W-:-:S13]  /*11a0*/  ISETP.NE.AND.EX P0, PT, RZ, UR5, PT, P0 ;  /* 0x00000005ff007c0c */ /* 0x000fda000bf05300 */
[----:B------:R-:W-:Y:S05]  /*11b0*/  @!P0 BRA `(.L_x_16) ;  /* 0x00000000000c8947 */ /* 0x000fea0003800000 */
[----:B------:R-:W2:Y:S02]  /*11c0*/  LDC.64 R90, c[0x0][0x590] ;  /* 0x00016400ff5a7b82 */ /* 0x000ea40000000a00 */
[----:B--2---:R2:W5:Y:S01]  /*11d0*/  LDG.E R90, desc[UR54][R90.64] ;  /* 0x000000365a5a7981 */ /* 0x004562000c1e1900 */
[----:B------:R-:W-:Y:S05]  /*11e0*/  BRA `(.L_x_15) ;  /* 0x0000000000087947 */ /* 0x000fea0003800000 */
.L_x_16:
[----:B------:R-:W-:Y:S02]  /*11f0*/  ULDC UR4, c[0x0][0x584] ;  /* 0x0001610000047ab9 */ /* 0x000fe40000000800 */
[----:B------:R-:W-:-:S07]  /*1200*/  IMAD.U32 R90, RZ, RZ, UR4 ;  /* 0x00000004ff5a7e24 */ /* 0x000fce000f8e00ff */
.L_x_15:
[----:B------:R-:W-:-:S13]  /*1210*/  LOP3.LUT P0, RZ, R3, 0xff, RZ, 0xc0, !PT ;  /* 0x000000ff03ff7812 */ /* 0x000fda000780c0ff */
[----:B------:R-:W-:Y:S05]  /*1220*/  @!P0 EXIT ;  /* 0x000000000000894d */ /* 0x000fea0003800000 */
[----:B01----:R-:W0:Y:S01]  /*1230*/  LDC R5, c[0x0][0x658] ;  /* 0x00019600ff057b82 */ /* 0x003e220000000800 */
[----:B------:R-:W-:Y:S01]  /*1240*/  ULDC.64 UR4, c[0x0][0x288] ;  /* 0x0000a20000047ab9 */ /* 0x000fe20000000a00 */
[----:B------:R-:W-:Y:S01]  /*1250*/  LOP3.LUT R7, R7, 0x1, RZ, 0xc0, !PT ;  /* 0x0000000107077812 */ /* 0x000fe200078ec0ff */
[----:B------:R-:W-:Y:S01]  /*1260*/  IMAD.U32 R4, RZ, RZ, UR4 ;  /* 0x00000004ff047e24 */ /* 0x000fe2000f8e00ff */
[----:B------:R-:W-:Y:S01]  /*1270*/  SHF.R.U32.HI R3, RZ, 0x2, R92 ;  /* 0x00000002ff037819 */ /* 0x000fe2000001165c */
[----:B------:R-:W-:Y:S01]  /*1280*/  UIADD3 UR4, UR5, 0x1f, URZ ;  /* 0x0000001f05047890 */ /* 0x000fe2000fffe03f */
[----:B------:R-:W-:Y:S01]  /*1290*/  SHF.R.U32.HI R0, RZ, 0x1, R0 ;  /* 0x00000001ff007819 */ /* 0x000fe20000011600 */
[----:B------:R-:W-:Y:S01]  /*12a0*/  IMAD.SHL.U32 R88, R7, 0x40, RZ ;  /* 0x0000004007587824 */ /* 0x000fe200078e00ff */
[----:B------:R-:W-:Y:S01]  /*12b0*/  LOP3.LUT R3, R3, 0x7, RZ, 0xc0, !PT ;  /* 0x0000000703037812 */ /* 0x000fe200078ec0ff */
[----:B------:R-:W-:Y:S01]  /*12c0*/  USHF.R.S32.HI UR5, URZ, 0x1f, UR4 ;  /* 0x0000001f3f057899 */ /* 0x000fe20008011404 */
[----:B--2---:R-:W-:Y:S01]  /*12d0*/  LOP3.LUT R91, R92, 0x3, RZ, 0xc0, !PT ;  /* 0x000000035c5b7812 */ /* 0x004fe200078ec0ff */
[----:B------:R-:W-:Y:S01]  /*12e0*/  ULDC.64 UR6, c[0x0][0x5c8] ;  /* 0x0001720000067ab9 */ /* 0x000fe20000000a00 */
[----:B------:R-:W-:Y:S01]  /*12f0*/  LOP3.LUT R0, R0, 0x30, RZ, 0xc0, !PT ;  /* 0x0000003000007812 */ /* 0x000fe200078ec0ff */
[----:B------:R-:W-:Y:S01]  /*1300*/  ULEA.HI UR5, UR5, UR4, URZ, 0x5 ;  /* 0x0000000405057291 */ /* 0x000fe2000f8f283f */
[--C-:B------:R-:W-:Y:S01]  /*1310*/  LOP3.LUT R88, R88, 0x40, R3.reuse, 0xe2, !PT ;  /* 0x0000004058587812 */ /* 0x100fe200078ee203 */
[----:B------:R-:W-:Y:S01]  /*1320*/  IMAD R91, R91, -0x2, R4 ;  /* 0xfffffffe5b5b7824 */ /* 0x000fe200078e0204 */
[-C--:B------:R-:W-:Y:S01]  /*1330*/  IADD3 R4, RZ, -R0.reuse, -R3 ;  /* 0x80000000ff047210 */ /* 0x080fe20007ffe803 */
[----:B------:R-:W-:Y:S01]  /*1340*/  USHF.R.S32.HI UR51, URZ, 0x5, UR5 ;  /* 0x000000053f337899 */ /* 0x000fe20008011405 */
[----:B------:R-:W-:Y:S01]  /*1350*/  LOP3.LUT R88, R88, R0, RZ, 0xfc, !PT ;  /* 0x0000000058587212 */ /* 0x000fe200078efcff */
[----:B------:R-:W-:Y:S01]  /*1360*/  IMAD.MOV.U32 R0, RZ, RZ, -0x1 ;  /* 0xffffffffff007424 */ /* 0x000fe200078e00ff */
[----:B------:R-:W-:Y:S01]  /*1370*/  LOP3.LUT R93, R92, 0x80, RZ, 0xc0, !PT ;  /* 0x000000805c5d7812 */ /* 0x000fe200078ec0ff */
[----:B------:R-:W-:Y:S01]  /*1380*/  UISETP.LT.AND UP0, UPT, UR51, 0x1, UPT ;  /* 0x000000013300788c */ /* 0x000fe2000bf01270 */
[----:B------:R-:W-:Y:S01]  /*1390*/  IMAD R4, R7, -0x40, R4 ;  /* 0xffffffc007047824 */ /* 0x000fe200078e0204 */
[----:B------:R-:W-:Y:S01]  /*13a0*/  ULDC UR4, c[0x0][0x284] ;  /* 0x0000a10000047ab9 */ /* 0x000fe20000000800 */
[----:B0-----:R-:W-:Y:S01]  /*13b0*/  SHF.L.U32 R0, R0, R5, RZ ;  /* 0x0000000500007219 */ /* 0x001fe200000006ff */
[----:B------:R-:W-:Y:S01]  /*13c0*/  USHF.L.U32 UR39, UR6, 0x8, URZ ;  /* 0x0000000806277899 */ /* 0x000fe2000800063f */
[----:B------:R-:W-:Y:S01]  /*13d0*/  IMAD.SHL.U32 R92, R92, 0x2, RZ ;  /* 0x000000025c5c7824 */ /* 0x000fe200078e00ff */
[----:B------:R-:W-:Y:S01]  /*13e0*/  USEL UR50, UR51, 0x1, UP0 ;  /* 0x0000000133327887 */ /* 0x000fe20008000000 */
[----:B------:R-:W-:Y:S01]  /*13f0*/  LOP3.LUT R102, R18, 0x1, RZ, 0xfc, !PT ;  /* 0x0000000112667812 */ /* 0x000fe200078efcff */
[----:B------:R-:W-:Y:S01]  /*1400*/  VIADD R95, R4, UR4 ;  /* 0x00000004045f7c36 */ /* 0x000fe20008000000 */
[----:B------:R-:W-:Y:S01]  /*1410*/  SHF.R.U32.HI R93, RZ, 0x7, R93 ;  /* 0x00000007ff5d7819 */ /* 0x000fe2000001165d */
[----:B------:R-:W-:Y:S01]  /*1420*/  IMAD.MOV.U32 R89, RZ, RZ, RZ ;  /* 0x000000ffff597224 */ /* 0x000fe200078e00ff */
[----:B------:R-:W-:Y:S01]  /*1430*/  LOP3.LUT R94, RZ, R0, RZ, 0x33, !PT ;  /* 0x00000000ff5e7212 */ /* 0x000fe200078e33ff */
[----:B------:R-:W-:-:S02]  /*1440*/  USHF.L.U64.HI UR38, UR6, 0x8, UR7 ;  /* 0x0000000806267899 */ /* 0x000fc40008010207 */
[----:B------:R-:W-:Y:S02]  /*1450*/  ULOP3.LUT UR40, UR39, 0x2, URZ, 0xfc, !UPT ;  /* 0x0000000227287892 */ /* 0x000fe4000f8efc3f */
[----:B------:R-:W-:Y:S02]  /*1460*/  ULOP3.LUT UR41, UR39, 0x10, URZ, 0xfc, !UPT ;  /* 0x0000001027297892 */ /* 0x000fe4000f8efc3f */
[----:B------:R-:W-:Y:S02]  /*1470*/  ULOP3.LUT UR42, UR39, 0x12, URZ, 0xfc, !UPT ;  /* 0x00000012272a7892 */ /* 0x000fe4000f8efc3f */
[----:B------:R-:W-:Y:S02]  /*1480*/  ULOP3.LUT UR43, UR39, 0x20, URZ, 0xfc, !UPT ;  /* 0x00000020272b7892 */ /* 0x000fe4000f8efc3f */
[----:B------:R-:W-:Y:S02]  /*1490*/  ULOP3.LUT UR44, UR39, 0x22, URZ, 0xfc, !UPT ;  /* 0x00000022272c7892 */ /* 0x000fe4000f8efc3f */
[----:B------:R-:W-:-:S02]  /*14a0*/  ULOP3.LUT UR45, UR39, 0x30, URZ, 0xfc, !UPT ;  /* 0x00000030272d7892 */ /* 0x000fc4000f8efc3f */
[----:B------:R-:W-:Y:S02]  /*14b0*/  ULOP3.LUT UR46, UR39, 0x32, URZ, 0xfc, !UPT ;  /* 0x00000032272e7892 */ /* 0x000fe4000f8efc3f */
[----:B------:R-:W-:Y:S01]  /*14c0*/  UIADD3 UR50, UR51, -UR50, URZ ;  /* 0x8000003233327290 */ /* 0x000fe2000fffe03f */
[----:B------:R-:W-:Y:S01]  /*14d0*/  UMOV UR49, URZ ;  /* 0x0000003f00317c82 */ /* 0x000fe20008000000 */
[----:B------:R-:W-:-:S10]  /*14e0*/  UMOV UR36, URZ ;  /* 0x0000003f00247c82 */ /* 0x000fd40008000000 */
.L_x_162:
[----:B0-----:R-:W0:Y:S01]  /*14f0*/  SHFL.IDX PT, R0, R93, RZ, 0x1f ;  /* 0x00001fff5d007589 */ /* 0x001e2200000e0000 */
[----:B------:R-:W1:Y:S01]  /*1500*/  S2UR UR6, SR_CgaCtaId ;  /* 0x00000000000679c3 */ /* 0x000e620000008800 */
[----:B------:R-:W-:Y:S01]  /*1510*/  UMOV UR47, 0x400 ;  /* 0x00000400002f7882 */ /* 0x000fe20000000000 */
[----:B0-----:R-:W-:Y:S01]  /*1520*/  R2UR UR4, R0 ;  /* 0x00000000000472ca */ /* 0x001fe200000e0000 */
[----:B-1----:R-:W-:-:S12]  /*1530*/  ULEA UR47, UR6, UR47, 0x18 ;  /* 0x0000002f062f7291 */ /* 0x002fd8000f8ec03f */
[----:B------:R-:W-:-:S04]  /*1540*/  ULEA.HI UR5, UR4, UR4, URZ, 0x1 ;  /* 0x0000000404057291 */ /* 0x000fc8000f8f083f */
[----:B------:R-:W-:-:S04]  /*1550*/  ULOP3.LUT UR5, UR5, 0xffffe, URZ, 0xc0, !UPT ;  /* 0x000ffffe05057892 */ /* 0x000fc8000f8ec03f */
[----:B------:R-:W-:-:S03]  /*1560*/  UIADD3 UR5, UR4, -UR5, URZ ;  /* 0x8000000504057290 */ /* 0x000fc6000fffe03f */
[----:B------:R-:W-:Y:S01]  /*1570*/  ULDC UR4, c[0x0][0x28c] ;  /* 0x0000a30000047ab9 */ /* 0x000fe20000000800 */
[----:B------:R-:W-:Y:S01]  /*1580*/  ULEA UR5, UR5, UR47, 0xc ;  /* 0x0000002f05057291 */ /* 0x000fe2000f8e603f */
[----:B------:R-:W-:-:S03]  /*1590*/  ISETP.LT.AND P0, PT, RZ, UR4, PT ;  /* 0x00000004ff007c0c */ /* 0x000fc6000bf01270 */
[----:B------:R-:W-:-:S04]  /*15a0*/  UIADD3 UR5, UR5, 0x180, URZ ;  /* 0x0000018005057890 */ /* 0x000fc8000fffe03f */
[----:B------:R-:W-:-:S04]  /*15b0*/  USHF.R.U32.HI UR5, URZ, 0x4, UR5 ;  /* 0x000000043f057899 */ /* 0x000fc80008011605 */
[----:B------:R-:W-:-:S04]  /*15c0*/  ULOP3.LUT UR5, UR5, 0x3fff, URZ, 0xc0, !UPT ;  /* 0x00003fff05057892 */ /* 0x000fc8000f8ec03f */
[----:B------:R-:W-:Y:S01]  /*15d0*/  ULOP3.LUT UR48, UR5, 0x10000, URZ, 0xfc, !UPT ;  /* 0x0001000005307892 */ /* 0x000fe2000f8efc3f */
[----:B--2--5:R-:W-:Y:S11]  /*15e0*/  @P0 BRA `(.L_x_17) ;  /* 0x0000000000400947 */ /* 0x024ff60003800000 */
[----:B------:R-:W-:Y:S01]  /*15f0*/  MOV R0, 0x0 ;  /* 0x0000000000007802 */ /* 0x000fe20000000f00 */
[----:B------:R-:W-:Y:S01]  /*1600*/  ULDC.64 UR4, c[0x4][0x68] ;  /* 0x01001a0000047ab9 */ /* 0x000fe20000000a00 */
[----:B------:R-:W-:Y:S01]  /*1610*/  ULDC.64 UR6, c[0x4][0x8] ;  /* 0x0100020000067ab9 */ /* 0x000fe20000000a00 */
[----:B------:R-:W-:Y:S01]  /*1620*/  IMAD.U32 R4, RZ, RZ, UR4 ;  /* 0x00000004ff047e24 */ /* 0x000fe2000f8e00ff */
[----:B------:R0:W1:Y:S01]  /*1630*/  LDC.64 R14, c[0x4][R0] ;  /* 0x01000000000e7b82 */ /* 0x0000620000000a00 */
[----:B------:R-:W-:Y:S01]  /*1640*/  IMAD.U32 R5, RZ, RZ, UR5 ;  /* 0x00000005ff057e24 */ /* 0x000fe2000f8e00ff */
[----:B------:R-:W-:Y:S01]  /*1650*/  ULDC.64 UR4, c[0x4][0x70] ;  /* 0x01001c0000047ab9 */ /* 0x000fe20000000a00 */
[----:B------:R-:W-:Y:S02]  /*1660*/  IMAD.U32 R10, RZ, RZ, UR6 ;  /* 0x00000006ff0a7e24 */ /* 0x000fe4000f8e00ff */
[----:B------:R-:W-:Y:S02]  /*1670*/  IMAD.U32 R6, RZ, RZ, UR4 ;  /* 0x00000004ff067e24 */ /* 0x000fe4000f8e00ff */
[----:B------:R-:W-:-:S02]  /*1680*/  IMAD.U32 R7, RZ, RZ, UR5 ;  /* 0x00000005ff077e24 */ /* 0x000fc4000f8e00ff */
[----:B------:R-:W-:Y:S02]  /*1690*/  IMAD.U32 R11, RZ, RZ, UR7 ;  /* 0x00000007ff0b7e24 */ /* 0x000fe4000f8e00ff */
[----:B------:R-:W-:Y:S02]  /*16a0*/  IMAD.MOV.U32 R8, RZ, RZ, 0x1e1 ;  /* 0x000001e1ff087424 */ /* 0x000fe400078e00ff */
[----:B------:R-:W-:Y:S02]  /*16b0*/  IMAD.MOV.U32 R12, RZ, RZ, 0x1 ;  /* 0x00000001ff0c7424 */ /* 0x000fe400078e00ff */
[----:B0-----:R-:W-:-:S07]  /*16c0*/  IMAD.MOV.U32 R13, RZ, RZ, RZ ;  /* 0x000000ffff0d7224 */ /* 0x001fce00078e00ff */
[----:B------:R-:W-:-:S07]  /*16d0*/  LEPC R20, `(.L_x_17) ;  /* 0x000000001014794e */ /* 0x000fce0000000000 */
[----:B-1---5:R-:W-:Y:S05]  /*16e0*/  CALL.ABS.NOINC R14 ;  /* 0x000000000e007343 */ /* 0x022fea0003c00000 */
.L_x_17:
[----:B------:R-:W-:-:S13]  /*16f0*/  ISETP.NE.AND P0, PT, R102, 0x3, PT ;  /* 0x000000036600780c */ /* 0x000fda0003f05270 */
[----:B------:R-:W-:Y:S05]  /*1700*/  @!P0 BRA `(.L_x_18) ;  /* 0x0000000000048947 */ /* 0x000fea0003800000 */
[----:B------:R-:W-:Y:S01]  /*1710*/  BPT.TRAP 0x1 ;  /* 0x000000040000795c */ /* 0x000fe20000300000 */
.L_x_18:
[----:B------:R-:W-:Y:S02]  /*1720*/  IMAD.U32 R3, RZ, RZ, UR36 ;  /* 0x00000024ff037e24 */ /* 0x000fe4000f8e00ff */
[----:B------:R-:W-:-:S03]  /*1730*/  IMAD.U32 R0, RZ, RZ, UR49 ;  /* 0x00000031ff007e24 */ /* 0x000fc6000f8e00ff */
[----:B------:R-:W-:Y:S02]  /*1740*/  LEA R3, R3, UR47, 0x3 ;  /* 0x0000002f03037c11 */ /* 0x000fe4000f8e18ff */
[----:B------:R-:W-:-:S04]  /*1750*/  SHF.L.U32 R0, R0, 0x1f, RZ ;  /* 0x0000001f00007819 */ /* 0x000fc800000006ff */
[----:B------:R0:W1:Y:S01]  /*1760*/  SYNCS.PHASECHK.TRANS64.TRYWAIT P1, [R3+URZ], R0 ;  /* 0x00000000030075a7 */ /* 0x000062000802017f */
[----:B------:R-:W-:Y:S05]  /*1770*/  @!P0 BRA `(.L_x_19) ;  /* 0x0000000000048947 */ /* 0x000fea0003800000 */
[----:B------:R-:W-:Y:S01]  /*1780*/  BPT.TRAP 0x1 ;  /* 0x000000040000795c */ /* 0x000fe20000300000 */
.L_x_19:
[----:B------:R-:W-:-:S05]  /*1790*/  IMAD.U32 R4, RZ, RZ, UR50 ;  /* 0x00000032ff047e24 */ /* 0x000fca000f8e00ff */
[----:B------:R-:W-:Y:S01]  /*17a0*/  ISETP.GE.AND P2, PT, R4, 0x1, PT ;  /* 0x000000010400780c */ /* 0x000fe20003f46270 */
[----:B-1----:R-:W-:-:S12]  /*17b0*/  @P1 BRA `(.L_x_20) ;  /* 0x0000000000081947 */ /* 0x002fd80003800000 */
[----:B------:R-:W1:Y:S02]  /*17c0*/  SYNCS.PHASECHK.TRANS64.TRYWAIT P1, [R3+URZ], R0 ;  /* 0x00000000030075a7 */ /* 0x000e64000802017f */
[----:B-1----:R-:W-:Y:S05]  /*17d0*/  @!P1 BRA `(.L_x_21) ;  /* 0x0000007800889947 */ /* 0x002fea0003800000 */
.L_x_20:
[----:B------:R-:W-:Y:S05]  /*17e0*/  WARPSYNC.ALL ;  /* 0x0000000000007948 */ /* 0x000fea0003800000 */
[----:B------:R-:W-:Y:S01]  /*17f0*/  UIADD3 UR4, UR47, 0x30180, URZ ;  /* 0x000301802f047890 */ /* 0x000fe2000fffe03f */
[----:B------:R-:W-:Y:S01]  /*1800*/  WARPGROUP.ARRIVE ;  /* 0x00000000000079c5 */ /* 0x000fe20000000000 */
[----:B------:R-:W-:Y:S02]  /*1810*/  ULEA UR10, UR36, UR48, 0xb ;  /* 0x00000030240a7291 */ /* 0x000fe4000f8e583f */
[----:B------:R-:W-:Y:S01]  /*1820*/  USHF.R.U32.HI UR4, URZ, 0x4, UR4 ;  /* 0x000000043f047899 */ /* 0x000fe20008011604 */
[----:B------:R-:W-:Y:S01]  /*1830*/  UMOV UR5, 0x80000020 ;  /* 0x8000002000057882 */ /* 0x000fe20000000000 */
[----:B------:R-:W-:-:S02]  /*1840*/  UMOV UR7, 0x80000020 ;  /* 0x8000002000077882 */ /* 0x000fc40000000000 */
[----:B------:R-:W-:Y:S02]  /*1850*/  ULOP3.LUT UR4, UR4, 0x3fff, URZ, 0xc0, !UPT ;  /* 0x00003fff04047892 */ /* 0x000fe4000f8ec03f */
[----:B------:R-:W-:Y:S02]  /*1860*/  UIADD3 UR11, UR10, 0x200, URZ ;  /* 0x000002000a0b7890 */ /* 0x000fe4000fffe03f */
[----:B------:R-:W-:Y:S02]  /*1870*/  ULOP3.LUT UR8, UR4, 0x10000, URZ, 0xfc, !UPT ;  /* 0x0001000004087892 */ /* 0x000fe4000f8efc3f */
[----:B------:R-:W-:Y:S02]  /*1880*/  UIADD3 UR12, UR10, 0x400, URZ ;  /* 0x000004000a0c7890 */ /* 0x000fe4000fffe03f */
[----:B------:R-:W-:Y:S01]  /*1890*/  ULEA UR9, UR36, UR8, 0x7 ;  /* 0x0000000824097291 */ /* 0x000fe2000f8e383f */
[----:B------:R-:W-:Y:S01]  /*18a0*/  UMOV UR4, UR10 ;  /* 0x0000000a00047c82 */ /* 0x000fe20008000000 */
[----:B------:R-:W-:-:S05]  /*18b0*/  UIADD3 UR13, UR10, 0x600, URZ ;  /* 0x000006000a0d7890 */ /* 0x000fca000fffe03f */
[----:B------:R-:W-:Y:S02]  /*18c0*/  UMOV UR6, UR9 ;  /* 0x0000000900067c82 */ /* 0x000fe40008000000 */
[----:B------:R-:W-:Y:S01]  /*18d0*/  HGMMA.64x32x16.F32.BF16 R72, gdesc[UR4], RZ, !UPT, gsb0 ;  /* 0x00600000044879f0 */ /* 0x000fe2000c0018ff */
[----:B------:R-:W-:Y:S01]  /*18e0*/  UMOV UR4, UR11 ;  /* 0x0000000b00047c82 */ /* 0x000fe20008000000 */
[----:B------:R-:W-:Y:S01]  /*18f0*/  UMOV UR5, 0x80000020 ;  /* 0x8000002000057882 */ /* 0x000fe20000000000 */
[----:B------:R-:W-:Y:S01]  /*1900*/  UIADD3 UR11, UR10, 0x402, URZ ;  /* 0x000004020a0b7890 */ /* 0x000fe2000fffe03f */
[----:B------:R-:W-:Y:S02]  /*1910*/  WARPGROUP.DEPBAR.LE gsb0, 0x0 ;  /* 0x00008000000079c5 */ /* 0x000fe40000010000 */
[----:B------:R-:W-:-:S06]  /*1920*/  WARPGROUP.ARRIVE ;  /* 0x00000000000079c5 */ /* 0x000fcc0000000000 */
[----:B------:R-:W-:Y:S01]  /*1930*/  HGMMA.64x32x16.F32.BF16 R56, gdesc[UR4], RZ, !UPT, gsb0 ;  /* 0x00600000043879f0 */ /* 0x000fe2000c0018ff */
[----:B------:R-:W-:Y:S01]  /*1940*/  UMOV UR4, UR12 ;  /* 0x0000000c00047c82 */ /* 0x000fe20008000000 */
[----:B------:R-:W-:Y:S01]  /*1950*/  UMOV UR5, 0x80000020 ;  /* 0x8000002000057882 */ /* 0x000fe20000000000 */
        /* <DEDUP_REMOVED lines=8> */
[----:B------:R-:W-:Y:S02]  /*19e0*/  UIADD3 UR4, UR10, 0x2, URZ ;  /* 0x000000020a047890 */ /* 0x000fe4000fffe03f */
[----:B------:R-:W-:Y:S01]  /*19f0*/  UIADD3 UR6, UR9, 0x2, URZ ;  /* 0x0000000209067890 */ /* 0x000fe2000fffe03f */
[----:B------:R-:W-:Y:S01]  /*1a00*/  UMOV UR5, 0x80000020 ;  /* 0x8000002000057882 */ /* 0x000fe20000000000 */
[----:B------:R-:W-:Y:S01]  /*1a10*/  UMOV UR7, 0x80000020 ;  /* 0x8000002000077882 */ /* 0x000fe20000000000 */
[----:B------:R-:W-:Y:S02]  /*1a20*/  UIADD3 UR9, UR10, 0x202, URZ ;  /* 0x000002020a097890 */ /* 0x000fe4000fffe03f */
[----:B------:R-:W-:Y:S01]  /*1a30*/  UIADD3 UR10, UR10, 0x602, URZ ;  /* 0x000006020a0a7890 */ /* 0x000fe2000fffe03f */
[----:B------:R-:W-:Y:S02]  /*1a40*/  WARPGROUP.DEPBAR.LE gsb0, 0x0 ;  /* 0x00008000000079c5 */ /* 0x000fe40000010000 */
[----:B------:R-:W-:-:S06]  /*1a50*/  WARPGROUP.ARRIVE ;  /* 0x00000000000079c5 */ /* 0x000fcc0000000000 */
[----:B------:R-:W-:Y:S01]  /*1a60*/  HGMMA.64x32x16.F32.BF16 R72, gdesc[UR4], R72, gsb0 ;  /* 0x00600000044879f0 */ /* 0x000fe20008001848 */
[----:B------:R-:W-:Y:S01]  /*1a70*/  UMOV UR4, UR9 ;  /* 0x0000000900047c82 */ /* 0x000fe20008000000 */
[----:B------:R-:W-:Y:S01]  /*1a80*/  UMOV UR5, 0x80000020 ;  /* 0x8000002000057882 */ /* 0x000fe20000000000 */
        /* <DEDUP_REMOVED lines=12> */
[----:B------:R-:W-:Y:S03]  /*1b50*/  HGMMA.64x32x16.F32.BF16 R24, gdesc[UR4], R24, gsb0 ;  /* 0x00600000041879f0 */ /* 0x000fe60008001818 */
[----:B------:R-:W-:Y:S02]  /*1b60*/  WARPGROUP.DEPBAR.LE gsb0, 0x0 ;  /* 0x00008000000079c5 */ /* 0x000fe40000010000 */
[----:B------:R-:W-:Y:S05]  /*1b70*/  @!P2 BRA `(.L_x_22) ;  /* 0x00000004006ca947 */ /* 0x000fea0003800000 */
[----:B------:R-:W-:Y:S01]  /*1b80*/  UIADD3 UR9, UR36, 0x1, URZ ;  /* 0x0000000124097890 */ /* 0x000fe2000fffe03f */
[----:B01----:R-:W-:Y:S02]  /*1b90*/  IMAD.U32 R0, RZ, RZ, UR50 ;  /* 0x00000032ff007e24 */ /* 0x003fe4000f8e00ff */
[----:B------:R-:W-:Y:S01]  /*1ba0*/  IMAD.U32 R3, RZ, RZ, UR36 ;  /* 0x00000024ff037e24 */ /* 0x000fe2000f8e00ff */
[----:B------:R-:W-:-:S04]  /*1bb0*/  UISETP.NE.AND UP0, UPT, UR9, 0x6, UPT ;  /* 0x000000060900788c */ /* 0x000fc8000bf05270 */
[----:B------:R-:W-:Y:S02]  /*1bc0*/  USEL UR4, URZ, 0x1, UP0 ;  /* 0x000000013f047887 */ /* 0x000fe40008000000 */
[----:B------:R-:W-:Y:S02]  /*1bd0*/  USEL UR9, UR9, URZ, UP0 ;  /* 0x0000003f09097287 */ /* 0x000fe40008000000 */
[----:B------:R-:W-:-:S06]  /*1be0*/  ULOP3.LUT UR4, UR49, UR4, URZ, 0x3c, !UPT ;  /* 0x0000000431047292 */ /* 0x000fcc000f8e3c3f */
[----:B------:R-:W-:-:S07]  /*1bf0*/  IMAD.U32 R6, RZ, RZ, UR4 ;  /* 0x00000004ff067e24 */ /* 0x000fce000f8e00ff */
.L_x_29:
[----:B------:R-:W-:Y:S05]  /*1c00*/  @!P0 BRA `(.L_x_23) ;  /* 0x0000000000048947 */ /* 0x000fea0003800000 */
[----:B------:R-:W-:Y:S01]  /*1c10*/  BPT.TRAP 0x1 ;  /* 0x000000040000795c */ /* 0x000fe20000300000 */
.L_x_23:
[----:B------:R-:W-:Y:S01]  /*1c20*/  ULEA UR4, UR9, UR47, 0x3 ;  /* 0x0000002f09047291 */ /* 0x000fe2000f8e183f */
[----:B------:R-:W-:-:S08]  /*1c30*/  SHF.L.U32 R4, R6, 0x1f, RZ ;  /* 0x0000001f06047819 */ /* 0x000fd000000006ff */
[----:B------:R0:W1:Y:S01]  /*1c40*/  SYNCS.PHASECHK.TRANS64.TRYWAIT P1, [UR4], R4 ;  /* 0x00000004ff0075a7 */ /* 0x0000620008020144 */
[----:B------:R-:W-:Y:S05]  /*1c50*/  @!P0 BRA `(.L_x_24) ;  /* 0x0000000000048947 */ /* 0x000fea0003800000 */
[----:B------:R-:W-:Y:S01]  /*1c60*/  BPT.TRAP 0x1 ;  /* 0x000000040000795c */ /* 0x000fe20000300000 */
.L_x_24:
[----:B-1----:R-:W-:Y:S05]  /*1c70*/  @P1 BRA `(.L_x_25) ;  /* 0x0000000000081947 */ /* 0x002fea0003800000 */
[----:B------:R-:W1:Y:S02]  /*1c80*/  SYNCS.PHASECHK.TRANS64.TRYWAIT P1, [UR4], R4 ;  /* 0x00000004ff0075a7 */ /* 0x000e640008020144 */
[----:B-1----:R-:W-:Y:S05]  /*1c90*/  @!P1 BRA `(.L_x_26) ;  /* 0x00000074006c9947 */ /* 0x002fea0003800000 */
.L_x_25:
[----:B------:R-:W-:Y:S01]  /*1ca0*/  ULEA UR10, UR9, UR8, 0x7 ;  /* 0x00000008090a7291 */ /* 0x000fe2000f8e383f */
[----:B------:R-:W-:Y:S01]  /*1cb0*/  WARPGROUP.ARRIVE ;  /* 0x00000000000079c5 */ /* 0x000fe20000000000 */
[----:B------:R-:W-:Y:S01]  /*1cc0*/  ULEA UR11, UR9, UR48, 0xb ;  /* 0x00000030090b7291 */ /* 0x000fe2000f8e583f */
[----:B------:R-:W-:Y:S01]  /*1cd0*/  UMOV UR7, 0x80000020 ;  /* 0x8000002000077882 */ /* 0x000fe20000000000 */
[----:B------:R-:W-:Y:S02]  /*1ce0*/  UMOV UR5, 0x80000020 ;  /* 0x8000002000057882 */ /* 0x000fe40000000000 */
[----:B------:R-:W-:Y:S01]  /*1cf0*/  UIADD3 UR12, UR11, 0x200, URZ ;  /* 0x000002000b0c7890 */ /* 0x000fe2000fffe03f */
[----:B------:R-:W-:Y:S02]  /*1d00*/  UMOV UR6, UR10 ;  /* 0x0000000a00067c82 */ /* 0x000fe40008000000 */
[----:B------:R-:W-:Y:S01]  /*1d10*/  UMOV UR4, UR11 ;  /* 0x0000000b00047c82 */ /* 0x000fe20008000000 */
[----:B------:R-:W-:Y:S01]  /*1d20*/  UIADD3 UR13, UR11, 0x400, URZ ;  /* 0x000004000b0d7890 */ /* 0x000fe2000fffe03f */
[----:B------:R-:W-:Y:S01]  /*1d30*/  HGMMA.64x32x16.F32.BF16 R72, gdesc[UR4], R72, gsb0 ;  /* 0x00600000044879f0 */ /* 0x000fe20008001848 */
[----:B------:R-:W-:Y:S01]  /*1d40*/  UMOV UR5, 0x80000020 ;  /* 0x8000002000057882 */ /* 0x000fe20000000000 */
[----:B------:R-:W-:Y:S01]  /*1d50*/  UMOV UR4, UR12 ;  /* 0x0000000c00047c82 */ /* 0x000fe20008000000 */
[----:B------:R-:W-:-:S02]  /*1d60*/  UIADD3 UR14, UR11, 0x600, URZ ;  /* 0x000006000b0e7890 */ /* 0x000fc4000fffe03f */
        /* <DEDUP_REMOVED lines=40> */
[----:B------:R-:W-:Y:S01]  /*1ff0*/  BPT.TRAP 0x1 ;  /* 0x000000040000795c */ /* 0x000fe20000300000 */
.L_x_27:
[----:B------:R-:W-:-:S13]  /*2000*/  ISETP.NE.AND P1, PT, R22, RZ, PT ;  /* 0x000000ff1600720c */ /* 0x000fda0003f25270 */
[----:B01----:R-:W-:-:S05]  /*2010*/  @P1 LEA R4, R3, UR47, 0x3 ;  /* 0x0000002f03041c11 */ /* 0x003fca000f8e18ff */
[----:B------:R-:W-:-:S05]  /*2020*/  @P1 VIADD R4, R4, 0x30 ;  /* 0x0000003004041836 */ /* 0x000fca0000000000 */
[----:B------:R-:W-:-:S04]  /*2030*/  @P1 PRMT R4, R19, 0x654, R4 ;  /* 0x0000065413041816 */ /* 0x000fc80000000004 */
[----:B------:R0:W-:Y:S01]  /*2040*/  @P1 SYNCS.ARRIVE.TRANS64.RED.A1T0 RZ, [R4+URZ], RZ ;  /* 0x000000ff04ff19a7 */ /* 0x0001e2000810043f */
[----:B------:R-:W-:-:S13]  /*2050*/  ISETP.GT.U32.AND P1, PT, R18, 0x1, PT ;  /* 0x000000011200780c */ /* 0x000fda0003f24070 */
[----:B0-----:R-:W-:Y:S05]  /*2060*/  @P1 BRA `(.L_x_28) ;  /* 0x0000000000041947 */ /* 0x001fea0003800000 */
[----:B------:R-:W-:Y:S01]  /*2070*/  BPT.TRAP 0x1 ;  /* 0x000000040000795c */ /* 0x000fe20000300000 */
.L_x_28:
[----:B------:R-:W-:Y:S01]  /*2080*/  UIADD3 UR9, UR9, 0x1, URZ ;  /* 0x0000000109097890 */ /* 0x000fe2000fffe03f */
[C---:B------:R-:W-:Y:S01]  /*2090*/  ISETP.GT.AND P2, PT, R0.reuse, 0x1, PT ;  /* 0x000000010000780c */ /* 0x040fe20003f44270 */
[----:B------:R-:W-:Y:S02]  /*20a0*/  VIADD R3, R3, 0x1 ;  /* 0x0000000103037836 */ /* 0x000fe40000000000 */
[----:B------:R-:W-:Y:S01]  /*20b0*/  UISETP.NE.AND UP0, UPT, UR9, 0x6, UPT ;  /* 0x000000060900788c */ /* 0x000fe2000bf05270 */
[----:B------:R-:W-:Y:S02]  /*20c0*/  VIADD R0, R0, 0xffffffff ;  /* 0xffffffff00007836 */ /* 0x000fe40000000000 */
[C---:B------:R-:W-:Y:S01]  /*20d0*/  ISETP.NE.AND P1, PT, R3.reuse, 0x6, PT ;  /* 0x000000060300780c */ /* 0x040fe20003f25270 */
[----:B------:R-:W-:Y:S02]  /*20e0*/  USEL UR4, URZ, 0x1, UP0 ;  /* 0x000000013f047887 */ /* 0x000fe40008000000 */
[----:B------:R-:W-:Y:S01]  /*20f0*/  USEL UR9, UR9, URZ, UP0 ;  /* 0x0000003f09097287 */ /* 0x000fe20008000000 */
[----:B------:R-:W-:-:S03]  /*2100*/  SEL R3, R3, RZ, P1 ;  /* 0x000000ff03037207 */ /* 0x000fc60000800000 */
[----:B------:R-:W-:Y:S01]  /*2110*/  LOP3.LUT R6, R6, UR4, RZ, 0x3c, !PT ;  /* 0x0000000406067c12 */ /* 0x000fe2000f8e3cff */
[----:B------:R-:W-:Y:S07]  /*2120*/  @P2 BRA `(.L_x_29) ;  /* 0xfffffff800b42947 */ /* 0x000fee000383ffff */
.L_x_22:
[----:B01----:R-:W0:Y:S02]  /*2130*/  LDC R0, c[0x0][0x28c] ;  /* 0x0000a300ff007b82 */ /* 0x003e240000000800 */
[----:B0-----:R-:W-:-:S13]  /*2140*/  ISETP.GE.AND P1, PT, R0, 0x1, PT ;  /* 0x000000010000780c */ /* 0x001fda0003f26270 */
[----:B------:R-:W-:Y:S05]  /*2150*/  @!P1 BRA `(.L_x_30) ;  /* 0x0000000000449947 */ /* 0x000fea0003800000 */
[----:B------:R-:W-:Y:S05]  /*2160*/  @!P0 BRA `(.L_x_31) ;  /* 0x0000000000048947 */ /* 0x000fea0003800000 */
[----:B------:R-:W-:Y:S01]  /*2170*/  BPT.TRAP 0x1 ;  /* 0x000000040000795c */ /* 0x000fe20000300000 */
.L_x_31:
[----:B------:R-:W-:-:S13]  /*2180*/  ISETP.NE.AND P0, PT, R22, RZ, PT ;  /* 0x000000ff1600720c */ /* 0x000fda0003f05270 */
[----:B------:R-:W-:-:S05]  /*2190*/  VOTEU.ANY UP0, P0 ;  /* 0x00000000003f7886 */ /* 0x000fca0000000100 */
[----:B------:R-:W-:-:S06]  /*21a0*/  @UP0 UIADD3 UR4, UR50, UR36, URZ ;  /* 0x0000002432040290 */ /* 0x000fcc000fffe03f */
[----:B------:R-:W-:Y:S02]  /*21b0*/  IMAD.U32 R4, RZ, RZ, UR4 ;  /* 0x00000004ff047e24 */ /* 0x000fe4000f8e00ff */
[----:B------:R-:W-:Y:S02]  /*21c0*/  IMAD.U32 R3, RZ, RZ, UR4 ;  /* 0x00000004ff037e24 */ /* 0x000fe4000f8e00ff */
[----:B------:R-:W-:-:S05]  /*21d0*/  @P0 IMAD.WIDE.U32 R4, R4, -0x55555555, RZ ;  /* 0xaaaaaaab04040825 */ /* 0x000fca00078e00ff */
[----:B------:R-:W-:-:S05]  /*21e0*/  @P0 SHF.R.U32.HI R0, RZ, 0x2, R5 ;  /* 0x00000002ff000819 */ /* 0x000fca0000011605 */
[----:B------:R-:W-:-:S05]  /*21f0*/  @P0 IMAD R0, R0, -0x6, R3 ;  /* 0xfffffffa00000824 */ /* 0x000fca00078e0203 */
[----:B------:R-:W-:-:S05]  /*2200*/  @P0 LEA R0, R0, UR47, 0x3 ;  /* 0x0000002f00000c11 */ /* 0x000fca000f8e18ff */
[----:B------:R-:W-:-:S05]  /*2210*/  @P0 VIADD R0, R0, 0x30 ;  /* 0x0000003000000836 */ /* 0x000fca0000000000 */
[----:B------:R-:W-:-:S04]  /*2220*/  @P0 PRMT R0, R19, 0x654, R0 ;  /* 0x0000065413000816 */ /* 0x000fc80000000000 */
[----:B------:R0:W-:Y:S01]  /*2230*/  @P0 SYNCS.ARRIVE.TRANS64.RED.A1T0 RZ, [R0+URZ], RZ ;  /* 0x000000ff00ff09a7 */ /* 0x0001e2000810043f */
[----:B------:R-:W-:-:S13]  /*2240*/  ISETP.GT.U32.AND P0, PT, R18, 0x1, PT ;  /* 0x000000011200780c */ /* 0x000fda0003f04070 */
[----:B0-----:R-:W-:Y:S05]  /*2250*/  @P0 BRA `(.L_x_30) ;  /* 0x0000000000040947 */ /* 0x001fea0003800000 */
[----:B------:R-:W-:Y:S01]  /*2260*/  BPT.TRAP 0x1 ;  /* 0x000000040000795c */ /* 0x000fe20000300000 */
.L_x_30:
[----:B------:R-:W-:Y:S01]  /*2270*/  IMAD.SHL.U32 R96, R96, 0x20, RZ ;  /* 0x0000002060607824 */ /* 0x000fe200078e00ff */
[----:B------:R-:W-:Y:S01]  /*2280*/  UIADD3 UR36, UR51, UR36, URZ ;  /* 0x0000002433247290 */ /* 0x000fe2000fffe03f */
[----:B------:R-:W-:Y:S01]  /*2290*/  IMAD.SHL.U32 R10, R99, 0x200, RZ ;  /* 0x00000200630a7824 */ /* 0x000fe200078e00ff */
[----:B------:R-:W-:Y:S01]  /*22a0*/  ULDC UR7, c[0x0][0x288] ;  /* 0x0000a20000077ab9 */ /* 0x000fe20000000800 */
[----:B------:R-:W-:Y:S01]  /*22b0*/  ULDC UR10, c[0x0][0x284] ;  /* 0x0000a100000a7ab9 */ /* 0x000fe20000000800 */
[----:B------:R-:W-:Y:S01]  /*22c0*/  UISETP.GT.U32.AND UP0, UPT, UR36, 0x5, UPT ;  /* 0x000000052400788c */ /* 0x000fe2000bf04070 */
[----:B------:R-:W-:Y:S01]  /*22d0*/  ISETP.GE.AND P0, PT, R96, UR7, PT ;  /* 0x0000000760007c0c */ /* 0x000fe2000bf06270 */
[----:B------:R-:W-:Y:S01]  /*22e0*/  UISETP.GE.U32.AND UP1, UPT, UR51, 0x6, UPT ;  /* 0x000000063300788c */ /* 0x000fe2000bf26070 */
[----:B------:R-:W-:Y:S01]  /*22f0*/  SHF.R.S32.HI R11, RZ, 0x1f, R97 ;  /* 0x0000001fff0b7819 */ /* 0x000fe20000011461 */
[----:B------:R-:W-:Y:S01]  /*2300*/  UISETP.LT.U32.AND UP0, UPT, UR51, 0x6, UP0 ;  /* 0x000000063300788c */ /* 0x000fe20008701070 */
[----:B------:R-:W-:Y:S01]  /*2310*/  ISETP.GE.OR P0, PT, R10, UR10, P0 ;  /* 0x0000000a0a007c0c */ /* 0x000fe20008706670 */
[----:B------:R-:W-:Y:S01]  /*2320*/  UIMAD.WIDE.U32 UR4, UR36, -0x55555555, URZ ;  /* 0xaaaaaaab240478a5 */ /* 0x000fe2000f8e003f */
[----:B------:R-:W-:Y:S01]  /*2330*/  LOP3.LUT R20, R96, 0x6, R92, 0xf8, !PT ;  /* 0x0000000660147812 */ /* 0x000fe200078ef85c */
[----:B------:R-:W-:Y:S01]  /*2340*/  USEL UR6, URZ, 0x1, !UP0 ;  /* 0x000000013f067887 */ /* 0x000fe2000c000000 */
[----:B------:R-:W-:-:S02]  /*2350*/  ULDC.64 UR8, c[0x0][0x5d0] ;  /* 0x0001740000087ab9 */ /* 0x000fc40000000a00 */
[----:B------:R-:W-:Y:S01]  /*2360*/  SHF.R.S32.HI R21, RZ, 0x1f, R20 ;  /* 0x0000001fff157819 */ /* 0x000fe20000011414 */
[----:B------:R-:W-:Y:S01]  /*2370*/  IMAD R0, R11, UR8, RZ ;  /* 0x000000080b007c24 */ /* 0x000fe2000f8e02ff */
[----:B------:R-:W-:Y:S02]  /*2380*/  USHF.R.U32.HI UR4, URZ, 0x2, UR5 ;  /* 0x000000023f047899 */ /* 0x000fe40008011605 */
[----:B------:R-:W-:Y:S01]  /*2390*/  ULOP3.LUT UR49, UR49, UR6, URZ, 0x3c, !UPT ;  /* 0x0000000631317292 */ /* 0x000fe2000f8e3c3f */
[C---:B------:R-:W-:Y:S01]  /*23a0*/  IMAD R9, R97.reuse, UR9, R0 ;  /* 0x0000000961097c24 */ /* 0x040fe2000f8e0200 */
[----:B------:R-:W-:Y:S01]  /*23b0*/  UIMAD UR36, UR4, -0x6, UR36 ;  /* 0xfffffffa042478a4 */ /* 0x000fe2000f8e0224 */
[----:B------:R-:W-:Y:S01]  /*23c0*/  IMAD.WIDE.U32 R4, R97, UR8, R20 ;  /* 0x0000000861047c25 */ /* 0x000fe2000f8e0014 */
[----:B------:R-:W-:-:S03]  /*23d0*/  @UP1 ULOP3.LUT UR49, UR49, 0x1, UR4, 0x78, !UPT ;  /* 0x0000000131311892 */ /* 0x000fc6000f8e7804 */
[----:B------:R-:W-:Y:S02]  /*23e0*/  IMAD.IADD R9, R5, 0x1, R9 ;  /* 0x0000000105097824 */ /* 0x000fe400078e0209 */
[----:B------:R-:W-:Y:S02]  /*23f0*/  IMAD.MOV.U32 R0, RZ, RZ, -0x1 ;  /* 0xffffffffff007424 */ /* 0x000fe400078e00ff */
[----:B------:R-:W-:Y:S01]  /*2400*/  IMAD.MOV.U32 R8, RZ, RZ, R4 ;  /* 0x000000ffff087224 */ /* 0x000fe200078e0004 */
[----:B------:R-:W-:Y:S06]  /*2410*/  @P0 BRA `(.L_x_32) ;  /* 0x0000005000540947 */ /* 0x000fec0003800000 */
[----:B------:R-:W0:Y:S01]  /*2420*/  LDC.64 R6, c[0x0][0x5c8] ;  /* 0x00017200ff067b82 */ /* 0x000e220000000a00 */
[----:B-----5:R-:W-:Y:S01]  /*2430*/  FSETP.NEU.AND P0, PT, R90, RZ, PT ;  /* 0x000000ff5a00720b */ /* 0x020fe20003f0d000 */
[----:B------:R-:W-:Y:S01]  /*2440*/  IMAD.WIDE R104, R99, 0x200, R88 ;  /* 0x0000020063687825 */ /* 0x000fe200078e0258 */
[----:B------:R-:W-:Y:S03]  /*2450*/  BSSY B0, `(.L_x_32) ;  /* 0x0000511000007945 */ /* 0x000fe60003800000 */
[----:B------:R-:W-:Y:S02]  /*2460*/  IMAD.IADD R3, R95, 0x1, -R10 ;  /* 0x000000015f037824 */ /* 0x000fe400078e0a0a */
[----:B------:R-:W-:-:S03]  /*2470*/  IMAD.IADD R4, R91, 0x1, -R96 ;  /* 0x000000015b047824 */ /* 0x000fc600078e0a60 */
[----:B------:R-:W-:-:S04]  /*2480*/  ISETP.GT.AND P1, PT, R3, RZ, PT ;  /* 0x000000ff0300720c */ /* 0x000fc80003f24270 */
[----:B------:R-:W-:Y:S01]  /*2490*/  ISETP.GT.AND P3, PT, R4, RZ, P1 ;  /* 0x000000ff0400720c */ /* 0x000fe20000f64270 */
[-C--:B0-----:R-:W-:Y:S02]  /*24a0*/  IMAD R5, R105, R6.reuse, RZ ;  /* 0x0000000669057224 */ /* 0x081fe400078e02ff */
[----:B------:R-:W-:-:S04]  /*24b0*/  IMAD.WIDE.U32 R98, R104, R6, R8 ;  /* 0x0000000668627225 */ /* 0x000fc800078e0008 */
[----:B------:R-:W-:-:S04]  /*24c0*/  IMAD R5, R104, R7, R5 ;  /* 0x0000000768057224 */ /* 0x000fc800078e0205 */
[----:B------:R-:W-:Y:S01]  /*24d0*/  IMAD.IADD R103, R99, 0x1, R5 ;  /* 0x0000000163677824 */ /* 0x000fe200078e0205 */
[----:B------:R-:W-:Y:S06]  /*24e0*/  @!P0 BRA `(.L_x_33) ;  /* 0x0000003800008947 */ /* 0x000fec0003800000 */
[----:B------:R-:W0:Y:S01]  /*24f0*/  LDC.64 R108, c[0x0][0x5b8] ;  /* 0x00016e00ff6c7b82 */ /* 0x000e220000000a00 */
[----:B------:R-:W-:-:S07]  /*2500*/  ULDC.64 UR4, c[0x0][0x5c0] ;  /* 0x0001700000047ab9 */ /* 0x000fce0000000a00 */
[----:B------:R-:W1:Y:S08]  /*2510*/  LDC.64 R8, c[0x0][0x5b0] ;  /* 0x00016c00ff087b82 */ /* 0x000e700000000a00 */
[----:B------:R-:W2:Y:S01]  /*2520*/  LDC.64 R112, c[0x0][0x5a8] ;  /* 0x00016a00ff707b82 */ /* 0x000ea20000000a00 */
[-C--:B0-----:R-:W-:Y:S02]  /*2530*/  IMAD R10, R11, R108.reuse, RZ ;  /* 0x0000006c0b0a7224 */ /* 0x081fe400078e02ff */
[----:B------:R-:W-:-:S04]  /*2540*/  IMAD.WIDE.U32 R106, R97, R108, R20 ;  /* 0x0000006c616a7225 */ /* 0x000fc800078e0014 */
[----:B------:R-:W-:Y:S02]  /*2550*/  IMAD R109, R97, R109, R10 ;  /* 0x0000006d616d7224 */ /* 0x000fe400078e020a */
[-C--:B-1----:R-:W-:Y:S02]  /*2560*/  IMAD R5, R105, R8.reuse, RZ ;  /* 0x0000000869057224 */ /* 0x082fe400078e02ff */
[----:B------:R-:W-:Y:S02]  /*2570*/  IMAD.IADD R101, R107, 0x1, R109 ;  /* 0x000000016b657824 */ /* 0x000fe400078e026d */
[----:B------:R-:W-:Y:S02]  /*2580*/  IMAD.MOV.U32 R100, RZ, RZ, R106 ;  /* 0x000000ffff647224 */ /* 0x000fe400078e006a */
[C---:B------:R-:W-:Y:S02]  /*2590*/  IMAD R111, R104.reuse, R9, R5 ;  /* 0x00000009686f7224 */ /* 0x040fe400078e0205 */
[----:B------:R-:W-:-:S04]  /*25a0*/  IMAD.WIDE.U32 R12, R104, R8, R100 ;  /* 0x00000008680c7225 */ /* 0x000fc800078e0064 */
[----:B------:R-:W-:Y:S01]  /*25b0*/  IMAD.IADD R5, R13, 0x1, R111 ;  /* 0x000000010d057824 */ /* 0x000fe200078e026f */
[----:B--2---:R-:W-:-:S04]  /*25c0*/  LEA R10, P0, R12, R112, 0x1 ;  /* 0x000000700c0a7211 */ /* 0x004fc800078008ff */
[----:B------:R-:W-:-:S05]  /*25d0*/  LEA.HI.X R11, R12, R113, R5, 0x1, P0 ;  /* 0x000000710c0b7211 */ /* 0x000fca00000f0c05 */
[----:B------:R-:W2:Y:S01]  /*25e0*/  @P3 LDG.E.LTC128B.U16 R5, desc[UR54][R10.64] ;  /* 0x000000360a053981 */ /* 0x000ea2000c1e1520 */
[----:B------:R-:W-:Y:S01]  /*25f0*/  LEA R14, P0, R98, UR4, 0x1 ;  /* 0x00000004620e7c11 */ /* 0x000fe2000f8008ff */
[----:B------:R-:W-:Y:S01]  /*2600*/  IMAD.WIDE.U32 R12, R104, R8, R20 ;  /* 0x00000008680c7225 */ /* 0x000fe200078e0014 */
[----:B------:R-:W-:Y:S01]  /*2610*/  ISETP.GT.AND P2, PT, R4, 0x1, P1 ;  /* 0x000000010400780c */ /* 0x000fe20000f44270 */
[----:B------:R-:W-:Y:S02]  /*2620*/  BSSY B1, `(.L_x_34) ;  /* 0x0000010000017945 */ /* 0x000fe40003800000 */
[----:B------:R-:W-:Y:S02]  /*2630*/  IMAD.IADD R13, R111, 0x1, R13 ;  /* 0x000000016f0d7824 */ /* 0x000fe400078e020d */
[----:B------:R-:W-:-:S04]  /*2640*/  IMAD.WIDE.U32 R12, R97, R108, R12 ;  /* 0x0000006c610c7225 */ /* 0x000fc800078e000c */
[----:B------:R-:W-:Y:S02]  /*2650*/  IMAD.IADD R13, R109, 0x1, R13 ;  /* 0x000000016d0d7824 */ /* 0x000fe400078e020d */
[----:B--2---:R-:W-:-:S04]  /*2660*/  IMAD.U32 R15, R5, 0x10000, RZ ;  /* 0x00010000050f7824 */ /* 0x004fc800078e00ff */
[----:B------:R-:W-:-:S04]  /*2670*/  FMUL R15, R15, R90 ;  /* 0x0000005a0f0f7220 */ /* 0x000fc80000400000 */
[----:B------:R-:W-:-:S05]  /*2680*/  FFMA R15, R72, R23, R15 ;  /* 0x00000017480f7223 */ /* 0x000fca000000000f */
[----:B------:R-:W-:Y:S02]  /*2690*/  F2FP.BF16.F32.PACK_AB R72, RZ, R15 ;  /* 0x0000000fff48723e */ /* 0x000fe400000010ff */
[----:B------:R-:W-:Y:S02]  /*26a0*/  LEA.HI.X R15, R98, UR5, R103, 0x1, P0 ;  /* 0x00000005620f7c11 */ /* 0x000fe400080f0c67 */
[----:B------:R-:W-:-:S03]  /*26b0*/  LEA R98, P0, R12, R112, 0x1 ;  /* 0x000000700c627211 */ /* 0x000fc600078008ff */
[----:B------:R0:W-:Y:S01]  /*26c0*/  @P3 STG.E.U16 desc[UR54][R14.64], R72 ;  /* 0x000000480e003986 */ /* 0x0001e2000c101536 */
[----:B------:R-:W-:Y:S01]  /*26d0*/  LEA.HI.X R99, R12, R113, R13, 0x1, P0 ;  /* 0x000000710c637211 */ /* 0x000fe200000f0c0d */
[C---:B------:R-:W-:Y:S01]  /*26e0*/  IMAD.SHL.U32 R12, R8.reuse, 0x8, RZ ;  /* 0x00000008080c7824 */ /* 0x040fe200078e00ff */
[----:B------:R-:W-:Y:S01]  /*26f0*/  SHF.L.U64.HI R13, R8, 0x3, R9 ;  /* 0x00000003080d7819 */ /* 0x000fe20000010209 */
[----:B------:R-:W-:Y:S06]  /*2700*/  @!P2 BRA `(.L_x_35) ;  /* 0x000000000004a947 */ /* 0x000fec0003800000 */
[----:B------:R1:W5:Y:S02]  /*2710*/  LDG.E.LTC128B.U16 R5, desc[UR54][R98.64+0x2] ;  /* 0x0000023662057981 */ /* 0x000364000c1e1520 */
.L_x_35:
[----:B------:R-:W-:Y:S05]  /*2720*/  BSYNC B1 ;  /* 0x0000000000017941 */ /* 0x000fea0003800000 */
.L_x_34:
[----:B------:R-:W-:Y:S01]  /*2730*/  IMAD.WIDE.U32 R104, R104, R8, R12 ;  /* 0x0000000868687225 */ /* 0x000fe200078e000c */
[----:B------:R-:W-:Y:S02]  /*2740*/  ISETP.GT.AND P0, PT, R3, 0x8, PT ;  /* 0x000000080300780c */ /* 0x000fe40003f04270 */
[C---:B-----5:R-:W-:Y:S01]  /*2750*/  PRMT R96, R5.reuse, 0x7610, R96 ;  /* 0x0000761005607816 */ /* 0x060fe20000000060 */
[----:B------:R-:W-:Y:S01]  /*2760*/  IMAD.U32 R103, R5, 0x10000, RZ ;  /* 0x0001000005677824 */ /* 0x000fe200078e00ff */
[----:B------:R-:W-:Y:S01]  /*2770*/  IADD3 R106, P4, R106, R104, RZ ;  /* 0x000000686a6a7210 */ /* 0x000fe20007f9e0ff */
[----:B------:R-:W-:Y:S01]  /*2780*/  IMAD.IADD R111, R111, 0x1, R105 ;  /* 0x000000016f6f7824 */ /* 0x000fe200078e0269 */
[----:B------:R-:W-:Y:S01]  /*2790*/  ISETP.GT.AND P3, PT, R4, RZ, P0 ;  /* 0x000000ff0400720c */ /* 0x000fe20000764270 */
[----:B------:R-:W-:Y:S02]  /*27a0*/  FMUL R12, R103, R90 ;  /* 0x0000005a670c7220 */ /* 0x000fe40000400000 */
[----:B------:R-:W-:-:S02]  /*27b0*/  IMAD.X R100, R111, 0x1, R101, P4 ;  /* 0x000000016f647824 */ /* 0x000fc400020e0665 */
[----:B------:R-:W-:Y:S01]  /*27c0*/  FFMA R73, R73, R23, R12 ;  /* 0x0000001749497223 */ /* 0x000fe2000000000c */
[----:B------:R-:W-:-:S04]  /*27d0*/  LEA R12, P4, R106, R112, 0x1 ;  /* 0x000000706a0c7211 */ /* 0x000fc800078808ff */
[----:B------:R-:W-:Y:S02]  /*27e0*/  F2FP.BF16.F32.PACK_AB R73, RZ, R73 ;  /* 0x00000049ff49723e */ /* 0x000fe400000010ff */
[----:B------:R-:W-:-:S03]  /*27f0*/  LEA.HI.X R13, R106, R113, R100, 0x1, P4 ;  /* 0x000000716a0d7211 */ /* 0x000fc600020f0c64 */
[----:B------:R2:W-:Y:S04]  /*2800*/  @P2 STG.E.U16 desc[UR54][R14.64+0x2], R73 ;  /* 0x000002490e002986 */ /* 0x0005e8000c101536 */
[----:B------:R-:W3:Y:S01]  /*2810*/  @P3 LDG.E.LTC128B.U16 R96, desc[UR54][R12.64] ;  /* 0x000000360c603981 */ /* 0x000ee2000c1e1520 */
[----:B0-----:R-:W-:Y:S01]  /*2820*/  IADD3 R72, P2, R20, R104, RZ ;  /* 0x0000006814487210 */ /* 0x001fe20007f5e0ff */
[----:B------:R-:W-:Y:S01]  /*2830*/  BSSY B1, `(.L_x_36) ;  /* 0x0000011000017945 */ /* 0x000fe20003800000 */
[----:B------:R-:W-:-:S03]  /*2840*/  LEA R20, P4, R6, R14, 0x4 ;  /* 0x0000000e06147211 */ /* 0x000fc600078820ff */
[----:B--2---:R-:W-:Y:S01]  /*2850*/  IMAD.X R73, R21, 0x1, R111, P2 ;  /* 0x0000000115497824 */ /* 0x004fe200010e066f */
[----:B------:R-:W-:Y:S02]  /*2860*/  SHF.L.U64.HI R21, R6, 0x4, R7 ;  /* 0x0000000406157819 */ /* 0x000fe40000010207 */
[----:B------:R-:W-:Y:S01]  /*2870*/  ISETP.GT.AND P2, PT, R4, 0x1, P0 ;  /* 0x000000010400780c */ /* 0x000fe20000744270 */
[----:B------:R-:W-:-:S04]  /*2880*/  IMAD.WIDE.U32 R72, R97, R108, R72 ;  /* 0x0000006c61487225 */ /* 0x000fc800078e0048 */
[----:B------:R-:W-:Y:S01]  /*2890*/  IMAD.X R21, R21, 0x1, R15, P4 ;  /* 0x0000000115157824 */ /* 0x000fe200020e060f */
[----:B------:R-:W-:Y:S01]  /*28a0*/  LEA R6, P5, R72, R112, 0x1 ;  /* 0x0000007048067211 */ /* 0x000fe200078a08ff */
[----:B------:R-:W-:-:S05]  /*28b0*/  IMAD.IADD R7, R109, 0x1, R73 ;  /* 0x000000016d077824 */ /* 0x000fca00078e0249 */
[----:B------:R-:W-:Y:S01]  /*28c0*/  LEA.HI.X R7, R72, R113, R7, 0x1, P5 ;  /* 0x0000007148077211 */ /* 0x000fe200028f0c07 */
[----:B---3--:R-:W-:-:S04]  /*28d0*/  IMAD.U32 R5, R96, 0x10000, RZ ;  /* 0x0001000060057824 */ /* 0x008fc800078e00ff */
[----:B------:R-:W-:-:S04]  /*28e0*/  FMUL R5, R5, R90 ;  /* 0x0000005a05057220 */ /* 0x000fc80000400000 */
[----:B------:R-:W-:-:S05]  /*28f0*/  FFMA R5, R74, R23, R5 ;  /* 0x000000174a057223 */ /* 0x000fca0000000005 */
[----:B------:R-:W-:-:S05]  /*2900*/  F2FP.BF16.F32.PACK_AB R5, RZ, R5 ;  /* 0x00000005ff05723e */ /* 0x000fca00000010ff */
[----:B------:R0:W-:Y:S01]  /*2910*/  @P3 STG.E.U16 desc[UR54][R20.64], R5 ;  /* 0x0000000514003986 */ /* 0x0001e2000c101536 */
[----:B------:R-:W-:Y:S05]  /*2920*/  @!P2 BRA `(.L_x_37) ;  /* 0x000000000004a947 */ /* 0x000fea0003800000 */
[----:B------:R2:W5:Y:S02]  /*2930*/  LDG.E.LTC128B.U16 R96, desc[UR54][R6.64+0x2] ;  /* 0x0000023606607981 */ /* 0x000564000c1e1520 */
.L_x_37:
[----:B------:R-:W-:Y:S05]  /*2940*/  BSYNC B1 ;  /* 0x0000000000017941 */ /* 0x000fea0003800000 */
.L_x_36:
[----:B0----5:R-:W-:Y:S01]  /*2950*/  IMAD.U32 R5, R96, 0x10000, RZ ;  /* 0x0001000060057824 */ /* 0x021fe200078e00ff */
[----:B------:R-:W-:Y:S01]  /*2960*/  ISETP.GT.AND P3, PT, R4, 0x8, P1 ;  /* 0x000000080400780c */ /* 0x000fe20000f64270 */
[----:B------:R-:W-:Y:S02]  /*2970*/  BSSY B1, `(.L_x_38) ;  /* 0x0000007000017945 */ /* 0x000fe40003800000 */
[----:B------:R-:W-:-:S04]  /*2980*/  FMUL R72, R5, R90 ;  /* 0x0000005a05487220 */ /* 0x000fc80000400000 */
[----:B------:R-:W-:-:S05]  /*2990*/  FFMA R72, R75, R23, R72 ;  /* 0x000000174b487223 */ /* 0x000fca0000000048 */
[----:B------:R-:W-:-:S05]  /*29a0*/  F2FP.BF16.F32.PACK_AB R72, RZ, R72 ;  /* 0x00000048ff48723e */ /* 0x000fca00000010ff */
[----:B------:R0:W-:Y:S01]  /*29b0*/  @P2 STG.E.U16 desc[UR54][R20.64+0x2], R72 ;  /* 0x0000024814002986 */ /* 0x0001e2000c101536 */
[----:B------:R-:W-:Y:S05]  /*29c0*/  @!P3 BRA `(.L_x_39) ;  /* 0x000000000004b947 */ /* 0x000fea0003800000 */
[----:B------:R3:W5:Y:S02]  /*29d0*/  LDG.E.LTC128B.U16 R96, desc[UR54][R98.64+0x10] ;  /* 0x0000103662607981 */ /* 0x000764000c1e1520 */
.L_x_39:
[----:B------:R-:W-:Y:S05]  /*29e0*/  BSYNC B1 ;  /* 0x0000000000017941 */ /* 0x000fea0003800000 */
.L_x_38:
[----:B-----5:R-:W-:Y:S01]  /*29f0*/  IMAD.U32 R5, R96, 0x10000, RZ ;  /* 0x0001000060057824 */ /* 0x020fe200078e00ff */
        /* <DEDUP_REMOVED lines=8> */
.L_x_41:
[----:B------:R-:W-:Y:S05]  /*2a80*/  BSYNC B1 ;  /* 0x0000000000017941 */ /* 0x000fea0003800000 */
.L_x_40:
[----:B----45:R-:W-:Y:S01]  /*2a90*/  IMAD.U32 R5, R96, 0x10000, RZ ;  /* 0x0001000060057824 */ /* 0x030fe200078e00ff */
[----:B------:R-:W-:Y:S01]  /*2aa0*/  ISETP.GT.AND P3, PT, R4, 0x8, P0 ;  /* 0x000000080400780c */ /* 0x000fe20000764270 */
[----:B------:R-:W-:Y:S02]  /*2ab0*/  BSSY B1, `(.L_x_42) ;  /* 0x0000007000017945 */ /* 0x000fe40003800000 */
[----:B0-----:R-:W-:-:S04]  /*2ac0*/  FMUL R72, R5, R90 ;  /* 0x0000005a05487220 */ /* 0x001fc80000400000 */
[----:B------:R-:W-:-:S05]  /*2ad0*/  FFMA R72, R77, R23, R72 ;  /* 0x000000174d487223 */ /* 0x000fca0000000048 */
[----:B------:R-:W-:-:S05]  /*2ae0*/  F2FP.BF16.F32.PACK_AB R72, RZ, R72 ;  /* 0x00000048ff48723e */ /* 0x000fca00000010ff */
[----:B------:R0:W-:Y:S01]  /*2af0*/  @P2 STG.E.U16 desc[UR54][R14.64+0x12], R72 ;  /* 0x000012480e002986 */ /* 0x0001e2000c101536 */
[----:B------:R-:W-:Y:S05]  /*2b00*/  @!P3 BRA `(.L_x_43) ;  /* 0x000000000004b947 */ /* 0x000fea0003800000 */
[----:B------:R4:W5:Y:S02]  /*2b10*/  LDG.E.LTC128B.U16 R96, desc[UR54][R6.64+0x10] ;  /* 0x0000103606607981 */ /* 0x000964000c1e1520 */
.L_x_43:
[----:B------:R-:W-:Y:S05]  /*2b20*/  BSYNC B1 ;  /* 0x0000000000017941 */ /* 0x000fea0003800000 */
.L_x_42:
        /* <DEDUP_REMOVED lines=9> */
.L_x_45:
[----:B------:R-:W-:Y:S05]  /*2bc0*/  BSYNC B1 ;  /* 0x0000000000017941 */ /* 0x000fea0003800000 */
.L_x_44:
        /* <DEDUP_REMOVED lines=9> */
.L_x_47:
[----:B------:R-:W-:Y:S05]  /*2c60*/  BSYNC B1 ;  /* 0x0000000000017941 */ /* 0x000fea0003800000 */
.L_x_46:
        /* <DEDUP_REMOVED lines=9> */
.L_x_49:
[----:B------:R-:W-:Y:S05]  /*2d00*/  BSYNC B1 ;  /* 0x0000000000017941 */ /* 0x000fea0003800000 */
.L_x_48:
        /* <DEDUP_REMOVED lines=9> */
.L_x_51:
[----:B------:R-:W-:Y:S05]  /*2da0*/  BSYNC B1 ;  /* 0x0000000000017941 */ /* 0x000fea0003800000 */
.L_x_50:
        /* <DEDUP_REMOVED lines=9> */
.L_x_53:
[----:B------:R-:W-:Y:S05]  /*2e40*/  BSYNC B1 ;  /* 0x0000000000017941 */ /* 0x000fea0003800000 */
.L_x_52:
        /* <DEDUP_REMOVED lines=9> */
.L_x_55:
[----:B------:R-:W-:Y:S05]  /*2ee0*/  BSYNC B1 ;  /* 0x0000000000017941 */ /* 0x000fea0003800000 */
.L_x_54:
        /* <DEDUP_REMOVED lines=9> */
.L_x_57:
[----:B------:R-:W-:Y:S05]  /*2f80*/  BSYNC B1 ;  /* 0x0000000000017941 */ /* 0x000fea0003800000 */
.L_x_56:
        /* <DEDUP_REMOVED lines=9> */
.L_x_59:
[----:B------:R-:W-:Y:S05]  /*3020*/  BSYNC B1 ;  /* 0x0000000000017941 */ /* 0x000fea0003800000 */
.L_x_58:
        /* <DEDUP_REMOVED lines=9> */
.L_x_61:
[----:B------:R-:W-:Y:S05]  /*30c0*/  BSYNC B1 ;  /* 0x0000000000017941 */ /* 0x000fea0003800000 */
.L_x_60:
[----:B0----5:R-:W-:Y:S01]  /*30d0*/  IMAD.U32 R5, R96, 0x10000, RZ ;  /* 0x0001000060057824 */ /* 0x021fe200078e00ff */
[----:B------:R-:W-:Y:S01]  /*30e0*/  ISETP.GT.AND P1, PT, R3, 0x80, PT ;  /* 0x000000800300780c */ /* 0x000fe20003f24270 */
[C---:B------:R-:W-:Y:S01]  /*30f0*/  IMAD.SHL.U32 R77, R8.reuse, 0x100, RZ ;  /* 0x00000100084d7824 */ /* 0x040fe200078e00ff */
[----:B------:R-:W-:Y:S01]  /*3100*/  BSSY B1, `(.L_x_62) ;  /* 0x000000e000017945 */ /* 0x000fe20003800000 */
[----:B--2-4-:R-:W-:Y:S01]  /*3110*/  FMUL R6, R5, R90 ;  /* 0x0000005a05067220 */ /* 0x014fe20000400000 */
[----:B------:R-:W-:Y:S01]  /*3120*/  SHF.L.U64.HI R5, R8, 0x8, R9 ;  /* 0x0000000808057819 */ /* 0x000fe20000010209 */
[----:B------:R-:W-:Y:S01]  /*3130*/  @P0 IMAD.MOV.U32 R7, RZ, RZ, R21 ;  /* 0x000000ffff070224 */ /* 0x000fe200078e0015 */
[----:B------:R-:W-:Y:S01]  /*3140*/  ISETP.GT.AND P3, PT, R4, RZ, P1 ;  /* 0x000000ff0400720c */ /* 0x000fe20000f64270 */
[----:B------:R-:W-:Y:S01]  /*3150*/  FFMA R6, R87, R23, R6 ;  /* 0x0000001757067223 */ /* 0x000fe20000000006 */
[----:B------:R-:W-:-:S04]  /*3160*/  IADD3 R72, P2, R77, R10, RZ ;  /* 0x0000000a4d487210 */ /* 0x000fc80007f5e0ff */
[----:B------:R-:W-:Y:S01]  /*3170*/  F2FP.BF16.F32.PACK_AB R6, RZ, R6 ;  /* 0x00000006ff06723e */ /* 0x000fe200000010ff */
[----:B------:R-:W-:-:S03]  /*3180*/  IMAD.X R73, R5, 0x1, R11, P2 ;  /* 0x0000000105497824 */ /* 0x000fc600010e060b */
[----:B------:R-:W-:Y:S01]  /*3190*/  PRMT R8, R6, 0x7610, R8 ;  /* 0x0000761006087816 */ /* 0x000fe20000000008 */
[----:B------:R-:W-:-:S05]  /*31a0*/  @P0 IMAD.MOV.U32 R6, RZ, RZ, R20 ;  /* 0x000000ffff060224 */ /* 0x000fca00078e0014 */
[----:B------:R0:W-:Y:S01]  /*31b0*/  @P0 STG.E.U16 desc[UR54][R6.64+0x32], R8 ;  /* 0x0000320806000986 */ /* 0x0001e2000c101536 */
[----:B------:R-:W-:Y:S05]  /*31c0*/  @!P3 BRA `(.L_x_63) ;  /* 0x000000000004b947 */ /* 0x000fea0003800000 */
[----:B------:R2:W5:Y:S02]  /*31d0*/  LDG.E.LTC128B.U16 R96, desc[UR54][R72.64] ;  /* 0x0000003648607981 */ /* 0x000564000c1e1520 */
.L_x_63:
[----:B------:R-:W-:Y:S05]  /*31e0*/  BSYNC B1 ;  /* 0x0000000000017941 */ /* 0x000fea0003800000 */
.L_x_62:
[----:B0----5:R-:W-:Y:S01]  /*31f0*/  IMAD.U32 R7, R96, 0x10000, RZ ;  /* 0x0001000060077824 */ /* 0x021fe200078e00ff */
[----:B------:R-:W-:Y:S01]  /*3200*/  IADD3 R74, P0, R14, UR39, RZ ;  /* 0x000000270e4a7c10 */ /* 0x000fe2000ff1e0ff */
[----:B------:R-:W-:Y:S01]  /*3210*/  BSSY B1, `(.L_x_64) ;  /* 0x000000c000017945 */ /* 0x000fe20003800000 */
[----:B------:R-:W-:Y:S01]  /*3220*/  ISETP.GT.AND P2, PT, R4, 0x1, P1 ;  /* 0x000000010400780c */ /* 0x000fe20000f44270 */
[----:B------:R-:W-:Y:S01]  /*3230*/  FMUL R7, R7, R90 ;  /* 0x0000005a07077220 */ /* 0x000fe20000400000 */
[----:B------:R-:W-:Y:S02]  /*3240*/  IADD3.X R75, R15, UR38, RZ, P0, !PT ;  /* 0x000000260f4b7c10 */ /* 0x000fe400087fe4ff */
[----:B------:R-:W-:Y:S01]  /*3250*/  LOP3.LUT R79, R77, 0x2, RZ, 0xfc, !PT ;  /* 0x000000024d4f7812 */ /* 0x000fe200078efcff */
[----:B------:R-:W-:-:S05]  /*3260*/  FFMA R7, R56, R23, R7 ;  /* 0x0000001738077223 */ /* 0x000fca0000000007 */
[----:B------:R-:W-:-:S05]  /*3270*/  F2FP.BF16.F32.PACK_AB R7, RZ, R7 ;  /* 0x00000007ff07723e */ /* 0x000fca00000010ff */
[----:B------:R0:W-:Y:S01]  /*3280*/  @P3 STG.E.U16 desc[UR54][R74.64], R7 ;  /* 0x000000074a003986 */ /* 0x0001e2000c101536 */
[----:B------:R-:W-:Y:S05]  /*3290*/  @!P2 BRA `(.L_x_65) ;  /* 0x00000000000ca947 */ /* 0x000fea0003800000 */
[----:B------:R-:W-:-:S05]  /*32a0*/  IADD3 R6, P0, R79, R10, RZ ;  /* 0x0000000a4f067210 */ /* 0x000fca0007f1e0ff */
[----:B0-----:R-:W-:-:S05]  /*32b0*/  IMAD.X R7, R5, 0x1, R11, P0 ;  /* 0x0000000105077824 */ /* 0x001fca00000e060b */
[----:B------:R4:W5:Y:S03]  /*32c0*/  LDG.E.LTC128B.U16 R96, desc[UR54][R6.64] ;  /* 0x0000003606607981 */ /* 0x000966000c1e1520 */
.L_x_65:
[----:B------:R-:W-:Y:S05]  /*32d0*/  BSYNC B1 ;  /* 0x0000000000017941 */ /* 0x000fea0003800000 */
.L_x_64:
[----:B0---45:R-:W-:Y:S01]  /*32e0*/  IMAD.U32 R7, R96, 0x10000, RZ ;  /* 0x0001000060077824 */ /* 0x031fe200078e00ff */
[----:B------:R-:W-:Y:S01]  /*32f0*/  IADD3 R8, P4, R14, UR40, RZ ;  /* 0x000000280e087c10 */ /* 0x000fe2000ff9e0ff */
[----:B------:R-:W-:Y:S01]  /*3300*/  BSSY B1, `(.L_x_66) ;  /* 0x000000d000017945 */ /* 0x000fe20003800000 */
[----:B------:R-:W-:Y:S01]  /*3310*/  ISETP.GT.AND P0, PT, R3, 0x88, PT ;  /* 0x000000880300780c */ /* 0x000fe20003f04270 */
[----:B------:R-:W-:Y:S01]  /*3320*/  FMUL R6, R7, R90 ;  /* 0x0000005a07067220 */ /* 0x000fe20000400000 */
[----:B------:R-:W-:Y:S02]  /*3330*/  IADD3.X R9, R15, UR38, RZ, P4, !PT ;  /* 0x000000260f097c10 */ /* 0x000fe4000a7fe4ff */
[----:B------:R-:W-:Y:S01]  /*3340*/  ISETP.GT.AND P3, PT, R4, RZ, P0 ;  /* 0x000000ff0400720c */ /* 0x000fe20000764270 */
[----:B------:R-:W-:-:S05]  /*3350*/  FFMA R6, R57, R23, R6 ;  /* 0x0000001739067223 */ /* 0x000fca0000000006 */
[----:B------:R-:W-:Y:S02]  /*3360*/  F2FP.BF16.F32.PACK_AB R7, RZ, R6 ;  /* 0x00000006ff07723e */ /* 0x000fe400000010ff */
[----:B------:R-:W-:Y:S02]  /*3370*/  IADD3 R6, P4, R77, R12, RZ ;  /* 0x0000000c4d067210 */ /* 0x000fe40007f9e0ff */
[----:B------:R-:W-:-:S03]  /*3380*/  PRMT R56, R7, 0x7610, R56 ;  /* 0x0000761007387816 */ /* 0x000fc60000000038 */
[----:B------:R-:W-:Y:S02]  /*3390*/  IMAD.X R7, R5, 0x1, R13, P4 ;  /* 0x0000000105077824 */ /* 0x000fe400020e060d */
[----:B------:R0:W-:Y:S01]  /*33a0*/  @P2 STG.E.U16 desc[UR54][R8.64], R56 ;  /* 0x0000003808002986 */ /* 0x0001e2000c101536 */
[----:B------:R-:W-:Y:S05]  /*33b0*/  @!P3 BRA `(.L_x_67) ;  /* 0x000000000004b947 */ /* 0x000fea0003800000 */
[----:B------:R4:W5:Y:S02]  /*33c0*/  LDG.E.LTC128B.U16 R96, desc[UR54][R6.64] ;  /* 0x0000003606607981 */ /* 0x000964000c1e1520 */
.L_x_67:
[----:B------:R-:W-:Y:S05]  /*33d0*/  BSYNC B1 ;  /* 0x0000000000017941 */ /* 0x000fea0003800000 */
.L_x_66:
[----:B0----5:R-:W-:Y:S01]  /*33e0*/  IMAD.U32 R9, R96, 0x10000, RZ ;  /* 0x0001000060097824 */ /* 0x021fe200078e00ff */
[----:B------:R-:W-:Y:S01]  /*33f0*/  IADD3 R8, P4, R20, UR39, RZ ;  /* 0x0000002714087c10 */ /* 0x000fe2000ff9e0ff */
[----:B------:R-:W-:Y:S01]  /*3400*/  BSSY B1, `(.L_x_68) ;  /* 0x000000d000017945 */ /* 0x000fe20003800000 */
[----:B------:R-:W-:Y:S01]  /*3410*/  ISETP.GT.AND P2, PT, R4, 0x1, P0 ;  /* 0x000000010400780c */ /* 0x000fe20000744270 */
[----:B------:R-:W-:-:S04]  /*3420*/  FMUL R9, R9, R90 ;  /* 0x0000005a09097220 */ /* 0x000fc80000400000 */
[----:B------:R-:W-:-:S05]  /*3430*/  FFMA R9, R58, R23, R9 ;  /* 0x000000173a097223 */ /* 0x000fca0000000009 */
[----:B------:R-:W-:Y:S02]  /*3440*/  F2FP.BF16.F32.PACK_AB R56, RZ, R9 ;  /* 0x00000009ff38723e */ /* 0x000fe400000010ff */
[----:B------:R-:W-:Y:S02]  /*3450*/  IADD3.X R9, R21, UR38, RZ, P4, !PT ;  /* 0x0000002615097c10 */ /* 0x000fe4000a7fe4ff */
[----:B------:R-:W-:Y:S02]  /*3460*/  PRMT R57, R56, 0x7610, R57 ;  /* 0x0000761038397816 */ /* 0x000fe40000000039 */
[----:B------:R-:W-:-:S03]  /*3470*/  PRMT R56, R96, 0x7610, R56 ;  /* 0x0000761060387816 */ /* 0x000fc60000000038 */
[----:B------:R0:W-:Y:S01]  /*3480*/  @P3 STG.E.U16 desc[UR54][R8.64], R57 ;  /* 0x0000003908003986 */ /* 0x0001e2000c101536 */
[----:B------:R-:W-:Y:S05]  /*3490*/  @!P2 BRA `(.L_x_69) ;  /* 0x00000000000ca947 */ /* 0x000fea0003800000 */
[----:B------:R-:W-:-:S05]  /*34a0*/  IADD3 R56, P3, R79, R12, RZ ;  /* 0x0000000c4f387210 */ /* 0x000fca0007f7e0ff */
[----:B0-----:R-:W-:-:S05]  /*34b0*/  IMAD.X R57, R5, 0x1, R13, P3 ;  /* 0x0000000105397824 */ /* 0x001fca00018e060d */
[----:B------:R0:W5:Y:S03]  /*34c0*/  LDG.E.LTC128B.U16 R56, desc[UR54][R56.64] ;  /* 0x0000003638387981 */ /* 0x000166000c1e1520 */
.L_x_69:
[----:B------:R-:W-:Y:S05]  /*34d0*/  BSYNC B1 ;  /* 0x0000000000017941 */ /* 0x000fea0003800000 */
.L_x_68:
[----:B0----5:R-:W-:Y:S01]  /*34e0*/  IMAD.U32 R57, R56, 0x10000, RZ ;  /* 0x0001000038397824 */ /* 0x021fe200078e00ff */
[----:B------:R-:W-:Y:S01]  /*34f0*/  ISETP.GT.AND P3, PT, R4, 0x8, P1 ;  /* 0x000000080400780c */ /* 0x000fe20000f64270 */
[----:B------:R-:W-:Y:S02]  /*3500*/  BSSY B1, `(.L_x_70) ;  /* 0x000000d000017945 */ /* 0x000fe40003800000 */
[----:B------:R-:W-:-:S04]  /*3510*/  FMUL R58, R57, R90 ;  /* 0x0000005a393a7220 */ /* 0x000fc80000400000 */
[----:B------:R-:W-:Y:S01]  /*3520*/  FFMA R59, R59, R23, R58 ;  /* 0x000000173b3b7223 */ /* 0x000fe2000000003a */
[----:B------:R-:W-:-:S04]  /*3530*/  IADD3 R58, P4, R20, UR40, RZ ;  /* 0x00000028143a7c10 */ /* 0x000fc8000ff9e0ff */
[----:B------:R-:W-:Y:S02]  /*3540*/  F2FP.BF16.F32.PACK_AB R57, RZ, R59 ;  /* 0x0000003bff39723e */ /* 0x000fe400000010ff */
[----:B------:R-:W-:Y:S02]  /*3550*/  IADD3.X R59, R21, UR38, RZ, P4, !PT ;  /* 0x00000026153b7c10 */ /* 0x000fe4000a7fe4ff */
[----:B------:R-:W-:Y:S02]  /*3560*/  PRMT R76, R57, 0x7610, R76 ;  /* 0x00007610394c7816 */ /* 0x000fe4000000004c */
[----:B------:R-:W-:-:S03]  /*3570*/  LOP3.LUT R57, R77, 0x10, RZ, 0xfc, !PT ;  /* 0x000000104d397812 */ /* 0x000fc600078efcff */
[----:B------:R0:W-:Y:S01]  /*3580*/  @P2 STG.E.U16 desc[UR54][R58.64], R76 ;  /* 0x0000004c3a002986 */ /* 0x0001e2000c101536 */
[----:B------:R-:W-:Y:S05]  /*3590*/  @!P3 BRA `(.L_x_71) ;  /* 0x00000000000cb947 */ /* 0x000fea0003800000 */
[----:B0-----:R-:W-:-:S05]  /*35a0*/  IADD3 R58, P2, R57, R10, RZ ;  /* 0x0000000a393a7210 */ /* 0x001fca0007f5e0ff */
[----:B------:R-:W-:-:S05]  /*35b0*/  IMAD.X R59, R5, 0x1, R11, P2 ;  /* 0x00000001053b7824 */ /* 0x000fca00010e060b */
[----:B------:R0:W5:Y:S03]  /*35c0*/  LDG.E.LTC128B.U16 R56, desc[UR54][R58.64] ;  /* 0x000000363a387981 */ /* 0x000166000c1e1520 */
.L_x_71:
[----:B------:R-:W-:Y:S05]  /*35d0*/  BSYNC B1 ;  /* 0x0000000000017941 */ /* 0x000fea0003800000 */
.L_x_70:
[----:B0----5:R-:W-:Y:S01]  /*35e0*/  IMAD.U32 R59, R56, 0x10000, RZ ;  /* 0x00010000383b7824 */ /* 0x021fe200078e00ff */
[----:B------:R-:W-:Y:S01]  /*35f0*/  IADD3 R80, P4, R14, UR41, RZ ;  /* 0x000000290e507c10 */ /* 0x000fe2000ff9e0ff */
[----:B------:R-:W-:Y:S01]  /*3600*/  BSSY B1, `(.L_x_72) ;  /* 0x000000d000017945 */ /* 0x000fe20003800000 */
[----:B------:R-:W-:Y:S01]  /*3610*/  ISETP.GT.AND P2, PT, R4, 0x9, P1 ;  /* 0x000000090400780c */ /* 0x000fe20000f44270 */
[----:B------:R-:W-:Y:S01]  /*3620*/  FMUL R59, R59, R90 ;  /* 0x0000005a3b3b7220 */ /* 0x000fe20000400000 */
[----:B------:R-:W-:-:S03]  /*3630*/  IADD3.X R81, R15, UR38, RZ, P4, !PT ;  /* 0x000000260f517c10 */ /* 0x000fc6000a7fe4ff */
[----:B------:R-:W-:-:S05]  /*3640*/  FFMA R59, R60, R23, R59 ;  /* 0x000000173c3b7223 */ /* 0x000fca000000003b */
[----:B------:R-:W-:-:S04]  /*3650*/  F2FP.BF16.F32.PACK_AB R59, RZ, R59 ;  /* 0x0000003bff3b723e */ /* 0x000fc800000010ff */
[----:B------:R-:W-:Y:S02]  /*3660*/  PRMT R58, R59, 0x7610, R58 ;  /* 0x000076103b3a7816 */ /* 0x000fe4000000003a */
[----:B------:R-:W-:-:S03]  /*3670*/  LOP3.LUT R59, R77, 0x12, RZ, 0xfc, !PT ;  /* 0x000000124d3b7812 */ /* 0x000fc600078efcff */
[----:B------:R0:W-:Y:S01]  /*3680*/  @P3 STG.E.U16 desc[UR54][R80.64], R58 ;  /* 0x0000003a50003986 */ /* 0x0001e2000c101536 */
[----:B------:R-:W-:Y:S05]  /*3690*/  @!P2 BRA `(.L_x_73) ;  /* 0x00000000000ca947 */ /* 0x000fea0003800000 */
[----:B0-----:R-:W-:-:S05]  /*36a0*/  IADD3 R80, P3, R59, R10, RZ ;  /* 0x0000000a3b507210 */ /* 0x001fca0007f7e0ff */
[----:B------:R-:W-:-:S05]  /*36b0*/  IMAD.X R81, R5, 0x1, R11, P3 ;  /* 0x0000000105517824 */ /* 0x000fca00018e060b */
[----:B------:R0:W5:Y:S03]  /*36c0*/  LDG.E.LTC128B.U16 R56, desc[UR54][R80.64] ;  /* 0x0000003650387981 */ /* 0x000166000c1e1520 */
.L_x_73:
[----:B------:R-:W-:Y:S05]  /*36d0*/  BSYNC B1 ;  /* 0x0000000000017941 */ /* 0x000fea0003800000 */
.L_x_72:
[----:B0----5:R-:W-:Y:S01]  /*36e0*/  IMAD.U32 R81, R56, 0x10000, RZ ;  /* 0x0001000038517824 */ /* 0x021fe200078e00ff */
[----:B------:R-:W-:Y:S01]  /*36f0*/  IADD3 R60, P4, R14, UR42, RZ ;  /* 0x0000002a0e3c7c10 */ /* 0x000fe2000ff9e0ff */
[----:B------:R-:W-:Y:S01]  /*3700*/  BSSY B1, `(.L_x_74) ;  /* 0x000000b000017945 */ /* 0x000fe20003800000 */
[----:B------:R-:W-:Y:S01]  /*3710*/  ISETP.GT.AND P3, PT, R4, 0x8, P0 ;  /* 0x000000080400780c */ /* 0x000fe20000764270 */
[----:B------:R-:W-:-:S04]  /*3720*/  FMUL R58, R81, R90 ;  /* 0x0000005a513a7220 */ /* 0x000fc80000400000 */
[----:B------:R-:W-:Y:S01]  /*3730*/  FFMA R58, R61, R23, R58 ;  /* 0x000000173d3a7223 */ /* 0x000fe2000000003a */
[----:B------:R-:W-:-:S04]  /*3740*/  IADD3.X R61, R15, UR38, RZ, P4, !PT ;  /* 0x000000260f3d7c10 */ /* 0x000fc8000a7fe4ff */
[----:B------:R-:W-:-:S05]  /*3750*/  F2FP.BF16.F32.PACK_AB R58, RZ, R58 ;  /* 0x0000003aff3a723e */ /* 0x000fca00000010ff */
[----:B------:R0:W-:Y:S01]  /*3760*/  @P2 STG.E.U16 desc[UR54][R60.64], R58 ;  /* 0x0000003a3c002986 */ /* 0x0001e2000c101536 */
[----:B------:R-:W-:Y:S05]  /*3770*/  @!P3 BRA `(.L_x_75) ;  /* 0x00000000000cb947 */ /* 0x000fea0003800000 */
[----:B0-----:R-:W-:-:S05]  /*3780*/  IADD3 R60, P2, R57, R12, RZ ;  /* 0x0000000c393c7210 */ /* 0x001fca0007f5e0ff */
[----:B------:R-:W-:-:S05]  /*3790*/  IMAD.X R61, R5, 0x1, R13, P2 ;  /* 0x00000001053d7824 */ /* 0x000fca00010e060d */
[----:B------:R0:W5:Y:S03]  /*37a0*/  LDG.E.LTC128B.U16 R56, desc[UR54][R60.64] ;  /* 0x000000363c387981 */ /* 0x000166000c1e1520 */
.L_x_75:
[----:B------:R-:W-:Y:S05]  /*37b0*/  BSYNC B1 ;  /* 0x0000000000017941 */ /* 0x000fea0003800000 */
.L_x_74:
[----:B0----5:R-:W-:Y:S01]  /*37c0*/  IMAD.U32 R61, R56, 0x10000, RZ ;  /* 0x00010000383d7824 */ /* 0x021fe200078e00ff */
[----:B------:R-:W-:Y:S01]  /*37d0*/  IADD3 R60, P4, R20, UR41, RZ ;  /* 0x00000029143c7c10 */ /* 0x000fe2000ff9e0ff */
[----:B------:R-:W-:Y:S01]  /*37e0*/  BSSY B1, `(.L_x_76) ;  /* 0x000000b000017945 */ /* 0x000fe20003800000 */
[----:B------:R-:W-:Y:S01]  /*37f0*/  ISETP.GT.AND P2, PT, R4, 0x9, P0 ;  /* 0x000000090400780c */ /* 0x000fe20000744270 */
[----:B------:R-:W-:-:S04]  /*3800*/  FMUL R61, R61, R90 ;  /* 0x0000005a3d3d7220 */ /* 0x000fc80000400000 */
[----:B------:R-:W-:-:S05]  /*3810*/  FFMA R61, R62, R23, R61 ;  /* 0x000000173e3d7223 */ /* 0x000fca000000003d */
[----:B------:R-:W-:Y:S02]  /*3820*/  F2FP.BF16.F32.PACK_AB R58, RZ, R61 ;  /* 0x0000003dff3a723e */ /* 0x000fe400000010ff */
[----:B------:R-:W-:-:S05]  /*3830*/  IADD3.X R61, R21, UR38, RZ, P4, !PT ;  /* 0x00000026153d7c10 */ /* 0x000fca000a7fe4ff */
[----:B------:R0:W-:Y:S01]  /*3840*/  @P3 STG.E.U16 desc[UR54][R60.64], R58 ;  /* 0x0000003a3c003986 */ /* 0x0001e2000c101536 */
[----:B------:R-:W-:Y:S05]  /*3850*/  @!P2 BRA `(.L_x_77) ;  /* 0x00000000000ca947 */ /* 0x000fea0003800000 */
[----:B0-----:R-:W-:-:S05]  /*3860*/  IADD3 R60, P3, R59, R12, RZ ;  /* 0x0000000c3b3c7210 */ /* 0x001fca0007f7e0ff */
[----:B------:R-:W-:-:S05]  /*3870*/  IMAD.X R61, R5, 0x1, R13, P3 ;  /* 0x00000001053d7824 */ /* 0x000fca00018e060d */
[----:B------:R0:W5:Y:S03]  /*3880*/  LDG.E.LTC128B.U16 R56, desc[UR54][R60.64] ;  /* 0x000000363c387981 */ /* 0x000166000c1e1520 */
.L_x_77:
[----:B------:R-:W-:Y:S05]  /*3890*/  BSYNC B1 ;  /* 0x0000000000017941 */ /* 0x000fea0003800000 */
.L_x_76:
[----:B0----5:R-:W-:Y:S01]  /*38a0*/  IMAD.U32 R61, R56, 0x10000, RZ ;  /* 0x00010000383d7824 */ /* 0x021fe200078e00ff */
[----:B------:R-:W-:Y:S01]  /*38b0*/  IADD3 R62, P4, R20, UR42, RZ ;  /* 0x0000002a143e7c10 */ /* 0x000fe2000ff9e0ff */
[----:B------:R-:W-:Y:S01]  /*38c0*/  BSSY B1, `(.L_x_78) ;  /* 0x000000c000017945 */ /* 0x000fe20003800000 */
[----:B------:R-:W-:Y:S01]  /*38d0*/  ISETP.GT.AND P3, PT, R4, 0x10, P1 ;  /* 0x000000100400780c */ /* 0x000fe20000f64270 */
[----:B------:R-:W-:Y:S01]  /*38e0*/  FMUL R58, R61, R90 ;  /* 0x0000005a3d3a7220 */ /* 0x000fe20000400000 */
[----:B------:R-:W-:-:S03]  /*38f0*/  LOP3.LUT R61, R77, 0x20, RZ, 0xfc, !PT ;  /* 0x000000204d3d7812 */ /* 0x000fc600078efcff */
        /* <DEDUP_REMOVED lines=8> */
.L_x_79:
[----:B------:R-:W-:Y:S05]  /*3980*/  BSYNC B1 ;  /* 0x0000000000017941 */ /* 0x000fea0003800000 */
.L_x_78:
        /* <DEDUP_REMOVED lines=15> */
.L_x_81:
[----:B------:R-:W-:Y:S05]  /*3a80*/  BSYNC B1 ;  /* 0x0000000000017941 */ /* 0x000fea0003800000 */
.L_x_80:
        /* <DEDUP_REMOVED lines=13> */
.L_x_83:
[----:B------:R-:W-:Y:S05]  /*3b60*/  BSYNC B1 ;  /* 0x0000000000017941 */ /* 0x000fea0003800000 */
.L_x_82:
        /* <DEDUP_REMOVED lines=13> */
.L_x_85:
[----:B------:R-:W-:Y:S05]  /*3c40*/  BSYNC B1 ;  /* 0x0000000000017941 */ /* 0x000fea0003800000 */
.L_x_84:
        /* <DEDUP_REMOVED lines=14> */
.L_x_87:
[----:B------:R-:W-:Y:S05]  /*3d30*/  BSYNC B1 ;  /* 0x0000000000017941 */ /* 0x000fea0003800000 */
.L_x_86:
[----:B0----5:R-:W-:Y:S01]  /*3d40*/  IMAD.U32 R67, R56, 0x10000, RZ ;  /* 0x0001000038437824 */ /* 0x021fe200078e00ff */
[----:B------:R-:W-:Y:S01]  /*3d50*/  IADD3 R80, P2, R14, UR45, RZ ;  /* 0x0000002d0e507c10 */ /* 0x000fe2000ff5e0ff */
[----:B------:R-:W-:Y:S01]  /*3d60*/  BSSY B1, `(.L_x_88) ;  /* 0x000000c000017945 */ /* 0x000fe20003800000 */
[----:B------:R-:W-:Y:S01]  /*3d70*/  ISETP.GT.AND P1, PT, R4, 0x19, P1 ;  /* 0x000000190400780c */ /* 0x000fe20000f24270 */
[----:B------:R-:W-:Y:S01]  /*3d80*/  FMUL R67, R67, R90 ;  /* 0x0000005a43437220 */ /* 0x000fe20000400000 */
[----:B------:R-:W-:-:S03]  /*3d90*/  IADD3.X R81, R15, UR38, RZ, P2, !PT ;  /* 0x000000260f517c10 */ /* 0x000fc600097fe4ff */
[----:B------:R-:W-:Y:S01]  /*3da0*/  FFMA R68, R68, R23, R67 ;  /* 0x0000001744447223 */ /* 0x000fe20000000043 */
[----:B------:R-:W-:-:S04]  /*3db0*/  LOP3.LUT R67, R77, 0x32, RZ, 0xfc, !PT ;  /* 0x000000324d437812 */ /* 0x000fc800078efcff */
[----:B------:R-:W-:Y:S02]  /*3dc0*/  F2FP.BF16.F32.PACK_AB R68, RZ, R68 ;  /* 0x00000044ff44723e */ /* 0x000fe400000010ff */
[----:B------:R-:W-:-:S03]  /*3dd0*/  IADD3 R10, P2, R67, R10, RZ ;  /* 0x0000000a430a7210 */ /* 0x000fc60007f5e0ff */
[----:B------:R0:W-:Y:S02]  /*3de0*/  @P3 STG.E.U16 desc[UR54][R80.64], R68 ;  /* 0x0000004450003986 */ /* 0x0001e4000c101536 */
[----:B------:R-:W-:Y:S01]  /*3df0*/  IMAD.X R11, R5, 0x1, R11, P2 ;  /* 0x00000001050b7824 */ /* 0x000fe200010e060b */
[----:B------:R-:W-:Y:S07]  /*3e00*/  @!P1 BRA `(.L_x_89) ;  /* 0x0000000000049947 */ /* 0x000fee0003800000 */
[----:B------:R0:W5:Y:S02]  /*3e10*/  LDG.E.LTC128B.U16 R56, desc[UR54][R10.64] ;  /* 0x000000360a387981 */ /* 0x000164000c1e1520 */
.L_x_89:
[----:B------:R-:W-:Y:S05]  /*3e20*/  BSYNC B1 ;  /* 0x0000000000017941 */ /* 0x000fea0003800000 */
.L_x_88:
[----:B0----5:R-:W-:Y:S01]  /*3e30*/  IMAD.U32 R11, R56, 0x10000, RZ ;  /* 0x00010000380b7824 */ /* 0x021fe200078e00ff */
[----:B------:R-:W-:Y:S01]  /*3e40*/  ISETP.GT.AND P2, PT, R4, 0x18, P0 ;  /* 0x000000180400780c */ /* 0x000fe20000744270 */
[----:B------:R-:W-:Y:S02]  /*3e50*/  BSSY B1, `(.L_x_90) ;  /* 0x000000b000017945 */ /* 0x000fe40003800000 */
[----:B------:R-:W-:-:S04]  /*3e60*/  FMUL R10, R11, R90 ;  /* 0x0000005a0b0a7220 */ /* 0x000fc80000400000 */
[----:B------:R-:W-:Y:S01]  /*3e70*/  FFMA R69, R69, R23, R10 ;  /* 0x0000001745457223 */ /* 0x000fe2000000000a */
[----:B------:R-:W-:-:S04]  /*3e80*/  IADD3 R10, P3, R14, UR46, RZ ;  /* 0x0000002e0e0a7c10 */ /* 0x000fc8000ff7e0ff */
[----:B------:R-:W-:Y:S02]  /*3e90*/  F2FP.BF16.F32.PACK_AB R69, RZ, R69 ;  /* 0x00000045ff45723e */ /* 0x000fe400000010ff */
[----:B------:R-:W-:-:S05]  /*3ea0*/  IADD3.X R11, R15, UR38, RZ, P3, !PT ;  /* 0x000000260f0b7c10 */ /* 0x000fca0009ffe4ff */
[----:B------:R0:W-:Y:S01]  /*3eb0*/  @P1 STG.E.U16 desc[UR54][R10.64], R69 ;  /* 0x000000450a001986 */ /* 0x0001e2000c101536 */
[----:B------:R-:W-:Y:S05]  /*3ec0*/  @!P2 BRA `(.L_x_91) ;  /* 0x00000000000ca947 */ /* 0x000fea0003800000 */
[----:B0-----:R-:W-:-:S05]  /*3ed0*/  IADD3 R10, P1, R65, R12, RZ ;  /* 0x0000000c410a7210 */ /* 0x001fca0007f3e0ff */
[----:B------:R-:W-:-:S05]  /*3ee0*/  IMAD.X R11, R5, 0x1, R13, P1 ;  /* 0x00000001050b7824 */ /* 0x000fca00008e060d */
[----:B------:R0:W5:Y:S03]  /*3ef0*/  LDG.E.LTC128B.U16 R56, desc[UR54][R10.64] ;  /* 0x000000360a387981 */ /* 0x000166000c1e1520 */
.L_x_91:
[----:B------:R-:W-:Y:S05]  /*3f00*/  BSYNC B1 ;  /* 0x0000000000017941 */ /* 0x000fea0003800000 */
.L_x_90:
[----:B0----5:R-:W-:Y:S01]  /*3f10*/  IMAD.U32 R11, R56, 0x10000, RZ ;  /* 0x00010000380b7824 */ /* 0x021fe200078e00ff */
[----:B------:R-:W-:Y:S01]  /*3f20*/  IADD3 R10, P3, R20, UR45, RZ ;  /* 0x0000002d140a7c10 */ /* 0x000fe2000ff7e0ff */
[----:B------:R-:W-:Y:S01]  /*3f30*/  BSSY B1, `(.L_x_92) ;  /* 0x000000b000017945 */ /* 0x000fe20003800000 */
[----:B------:R-:W-:Y:S01]  /*3f40*/  ISETP.GT.AND P1, PT, R4, 0x19, P0 ;  /* 0x000000190400780c */ /* 0x000fe20000724270 */
[----:B------:R-:W-:Y:S01]  /*3f50*/  FMUL R11, R11, R90 ;  /* 0x0000005a0b0b7220 */ /* 0x000fe20000400000 */
[----:B------:R-:W-:-:S03]  /*3f60*/  IADD3 R12, P0, R67, R12, RZ ;  /* 0x0000000c430c7210 */ /* 0x000fc60007f1e0ff */
[----:B------:R-:W-:Y:S02]  /*3f70*/  FFMA R11, R70, R23, R11 ;  /* 0x00000017460b7223 */ /* 0x000fe4000000000b */
[----:B------:R-:W-:-:S03]  /*3f80*/  IMAD.X R13, R5, 0x1, R13, P0 ;  /* 0x00000001050d7824 */ /* 0x000fc600000e060d */
[----:B------:R-:W-:Y:S02]  /*3f90*/  F2FP.BF16.F32.PACK_AB R14, RZ, R11 ;  /* 0x0000000bff0e723e */ /* 0x000fe400000010ff */
[----:B------:R-:W-:-:S05]  /*3fa0*/  IADD3.X R11, R21, UR38, RZ, P3, !PT ;  /* 0x00000026150b7c10 */ /* 0x000fca0009ffe4ff */
[----:B------:R0:W-:Y:S01]  /*3fb0*/  @P2 STG.E.U16 desc[UR54][R10.64], R14 ;  /* 0x0000000e0a002986 */ /* 0x0001e2000c101536 */
[----:B------:R-:W-:Y:S05]  /*3fc0*/  @!P1 BRA `(.L_x_93) ;  /* 0x0000000000049947 */ /* 0x000fea0003800000 */
[----:B------:R0:W5:Y:S02]  /*3fd0*/  LDG.E.LTC128B.U16 R56, desc[UR54][R12.64] ;  /* 0x000000360c387981 */ /* 0x000164000c1e1520 */
.L_x_93:
[----:B------:R-:W-:Y:S05]  /*3fe0*/  BSYNC B1 ;  /* 0x0000000000017941 */ /* 0x000fea0003800000 */
.L_x_92:
[----:B0----5:R-:W-:Y:S01]  /*3ff0*/  IMAD.U32 R11, R56, 0x10000, RZ ;  /* 0x00010000380b7824 */ /* 0x021fe200078e00ff */
        /* <DEDUP_REMOVED lines=14> */
.L_x_95:
[----:B------:R-:W-:Y:S05]  /*40e0*/  BSYNC B1 ;  /* 0x0000000000017941 */ /* 0x000fea0003800000 */
.L_x_94:
        /* <DEDUP_REMOVED lines=13> */
.L_x_97:
[----:B------:R-:W-:Y:S05]  /*41c0*/  BSYNC B1 ;  /* 0x0000000000017941 */ /* 0x000fea0003800000 */
.L_x_96:
        /* <DEDUP_REMOVED lines=15> */
.L_x_99:
[----:B------:R-:W-:Y:S05]  /*42c0*/  BSYNC B1 ;  /* 0x0000000000017941 */ /* 0x000fea0003800000 */
.L_x_98:
        /* <DEDUP_REMOVED lines=13> */
.L_x_101:
[----:B------:R-:W-:Y:S05]  /*43a0*/  BSYNC B1 ;  /* 0x0000000000017941 */ /* 0x000fea0003800000 */
.L_x_100:
        /* <DEDUP_REMOVED lines=13> */
.L_x_103:
[----:B------:R-:W-:Y:S05]  /*4480*/  BSYNC B1 ;  /* 0x0000000000017941 */ /* 0x000fea0003800000 */
.L_x_102:
        /* <DEDUP_REMOVED lines=13> */
.L_x_105:
[----:B------:R-:W-:Y:S05]  /*4560*/  BSYNC B1 ;  /* 0x0000000000017941 */ /* 0x000fea0003800000 */
.L_x_104:
        /* <DEDUP_REMOVED lines=13> */
.L_x_107:
[----:B------:R-:W-:Y:S05]  /*4640*/  BSYNC B1 ;  /* 0x0000000000017941 */ /* 0x000fea0003800000 */
.L_x_106:
        /* <DEDUP_REMOVED lines=13> */
.L_x_109:
[----:B------:R-:W-:Y:S05]  /*4720*/  BSYNC B1 ;  /* 0x0000000000017941 */ /* 0x000fea0003800000 */
.L_x_108:
        /* <DEDUP_REMOVED lines=13> */
.L_x_111:
[----:B------:R-:W-:Y:S05]  /*4800*/  BSYNC B1 ;  /* 0x0000000000017941 */ /* 0x000fea0003800000 */
.L_x_110:
        /* <DEDUP_REMOVED lines=13> */
.L_x_113:
[----:B------:R-:W-:Y:S05]  /*48e0*/  BSYNC B1 ;  /* 0x0000000000017941 */ /* 0x000fea0003800000 */
.L_x_112:
        /* <DEDUP_REMOVED lines=13> */
.L_x_115:
[----:B------:R-:W-:Y:S05]  /*49c0*/  BSYNC B1 ;  /* 0x0000000000017941 */ /* 0x000fea0003800000 */
.L_x_114:
        /* <DEDUP_REMOVED lines=13> */
.L_x_117:
[----:B------:R-:W-:Y:S05]  /*4aa0*/  BSYNC B1 ;  /* 0x0000000000017941 */ /* 0x000fea0003800000 */
.L_x_116:
        /* <DEDUP_REMOVED lines=13> */
.L_x_119:
[----:B------:R-:W-:Y:S05]  /*4b80*/  BSYNC B1 ;  /* 0x0000000000017941 */ /* 0x000fea0003800000 */
.L_x_118:
        /* <DEDUP_REMOVED lines=9> */
[----:B------:R-:W-:-:S03]  /*4c20*/  IADD3 R42, P3, R67, R72, RZ ;  /* 0x00000048432a7210 */ /* 0x000fc60007f7e0ff */
[----:B------:R0:W-:Y:S02]  /*4c30*/  @P2 STG.E.U16 desc[UR54][R40.64], R44 ;  /* 0x0000002c28002986 */ /* 0x0001e4000c101536 */
[----:B------:R-:W-:Y:S01]  /*4c40*/  IMAD.X R43, R73, 0x1, R5, P3 ;  /* 0x00000001492b7824 */ /* 0x000fe200018e0605 */
[----:B------:R-:W-:Y:S07]  /*4c50*/  @!P0 BRA `(.L_x_121) ;  /* 0x0000000000048947 */ /* 0x000fee0003800000 */
[----:B------:R0:W5:Y:S02]  /*4c60*/  LDG.E.LTC128B.U16 R56, desc[UR54][R42.64] ;  /* 0x000000362a387981 */ /* 0x000164000c1e1520 */
.L_x_121:
[----:B------:R-:W-:Y:S05]  /*4c70*/  BSYNC B1 ;  /* 0x0000000000017941 */ /* 0x000fea0003800000 */
.L_x_120:
        /* <DEDUP_REMOVED lines=13> */
.L_x_123:
[----:B------:R-:W-:Y:S05]  /*4d50*/  BSYNC B1 ;  /* 0x0000000000017941 */ /* 0x000fea0003800000 */
.L_x_122:
        /* <DEDUP_REMOVED lines=8> */
[----:B----4-:R-:W-:-:S03]  /*4de0*/  IADD3 R6, P0, R67, R6, RZ ;  /* 0x0000000643067210 */ /* 0x010fc60007f1e0ff */
[----:B------:R0:W-:Y:S02]  /*4df0*/  @P2 STG.E.U16 desc[UR54][R40.64], R42 ;  /* 0x0000002a28002986 */ /* 0x0001e4000c101536 */
[----:B------:R-:W-:Y:S01]  /*4e00*/  IMAD.X R7, R7, 0x1, R5, P0 ;  /* 0x0000000107077824 */ /* 0x000fe200000e0605 */
[----:B------:R-:W-:Y:S07]  /*4e10*/  @!P1 BRA `(.L_x_125) ;  /* 0x0000000000049947 */ /* 0x000fee0003800000 */
[----:B------:R4:W5:Y:S02]  /*4e20*/  LDG.E.LTC128B.U16 R56, desc[UR54][R6.64] ;  /* 0x0000003606387981 */ /* 0x000964000c1e1520 */
.L_x_125:
[----:B------:R-:W-:Y:S05]  /*4e30*/  BSYNC B1 ;  /* 0x0000000000017941 */ /* 0x000fea0003800000 */
.L_x_124:
[----:B----45:R-:W-:Y:S01]  /*4e40*/  IMAD.U32 R7, R56, 0x10000, RZ ;  /* 0x0001000038077824 */ /* 0x030fe200078e00ff */
[----:B------:R-:W-:Y:S01]  /*4e50*/  ISETP.GT.AND P0, PT, R3, 0x180, PT ;  /* 0x000001800300780c */ /* 0x000fe20003f04270 */
[----:B------:R-:W-:Y:S02]  /*4e60*/  BSSY B1, `(.L_x_126) ;  /* 0x000000c000017945 */ /* 0x000fe40003800000 */
[----:B------:R-:W-:Y:S01]  /*4e70*/  FMUL R6, R7, R90 ;  /* 0x0000005a07067220 */ /* 0x000fe20000400000 */
[----:B------:R-:W-:-:S03]  /*4e80*/  ISETP.GT.AND P2, PT, R4, RZ, P0 ;  /* 0x000000ff0400720c */ /* 0x000fc60000744270 */
[----:B------:R-:W-:Y:S01]  /*4e90*/  FFMA R55, R55, R23, R6 ;  /* 0x0000001737377223 */ /* 0x000fe20000000006 */
[----:B------:R-:W-:-:S04]  /*4ea0*/  IADD3 R6, P3, R8, UR46, RZ ;  /* 0x0000002e08067c10 */ /* 0x000fc8000ff7e0ff */
[----:B------:R-:W-:Y:S02]  /*4eb0*/  F2FP.BF16.F32.PACK_AB R55, RZ, R55 ;  /* 0x00000037ff37723e */ /* 0x000fe400000010ff */
[----:B------:R-:W-:-:S05]  /*4ec0*/  IADD3.X R7, R9, UR38, RZ, P3, !PT ;  /* 0x0000002609077c10 */ /* 0x000fca0009ffe4ff */
[----:B------:R4:W-:Y:S01]  /*4ed0*/  @P1 STG.E.U16 desc[UR54][R6.64], R55 ;  /* 0x0000003706001986 */ /* 0x0009e2000c101536 */
[----:B------:R-:W-:Y:S05]  /*4ee0*/  @!P2 BRA `(.L_x_127) ;  /* 0x00000000000ca947 */ /* 0x000fea0003800000 */
[----:B----4-:R-:W-:-:S05]  /*4ef0*/  IADD3 R6, P1, R10, R77, RZ ;  /* 0x0000004d0a067210 */ /* 0x010fca0007f3e0ff */
[----:B------:R-:W-:-:S05]  /*4f00*/  IMAD.X R7, R11, 0x1, R5, P1 ;  /* 0x000000010b077824 */ /* 0x000fca00008e0605 */
[----:B------:R4:W5:Y:S03]  /*4f10*/  LDG.E.LTC128B.U16 R56, desc[UR54][R6.64] ;  /* 0x0000003606387981 */ /* 0x000966000c1e1520 */
.L_x_127:
[----:B------:R-:W-:Y:S05]  /*4f20*/  BSYNC B1 ;  /* 0x0000000000017941 */ /* 0x000fea0003800000 */
.L_x_126:
[----:B----45:R-:W-:Y:S01]  /*4f30*/  IMAD.U32 R7, R56, 0x10000, RZ ;  /* 0x0001000038077824 */ /* 0x030fe200078e00ff */
        /* <DEDUP_REMOVED lines=9> */
[----:B----4-:R-:W-:-:S05]  /*4fd0*/  IADD3 R6, P1, R10, R79, RZ ;  /* 0x0000004f0a067210 */ /* 0x010fca0007f3e0ff */
[----:B------:R-:W-:-:S05]  /*4fe0*/  IMAD.X R7, R11, 0x1, R5, P1 ;  /* 0x000000010b077824 */ /* 0x000fca00008e0605 */
[----:B------:R4:W5:Y:S03]  /*4ff0*/  LDG.E.LTC128B.U16 R56, desc[UR54][R6.64] ;  /* 0x0000003606387981 */ /* 0x000966000c1e1520 */
.L_x_129:
[----:B------:R-:W-:Y:S05]  /*5000*/  BSYNC B1 ;  /* 0x0000000000017941 */ /* 0x000fea0003800000 */
.L_x_128:
        /* <DEDUP_REMOVED lines=14> */
.L_x_131:
[----:B------:R-:W-:Y:S05]  /*50f0*/  BSYNC B1 ;  /* 0x0000000000017941 */ /* 0x000fea0003800000 */
.L_x_130:
[----:B-----5:R-:W-:Y:S01]  /*5100*/  IMAD.U32 R3, R56, 0x10000, RZ ;  /* 0x0001000038037824 */ /* 0x020fe200078e00ff */
[----:B----4-:R-:W-:Y:S01]  /*5110*/  IADD3 R6, P4, R20, UR39, RZ ;  /* 0x0000002714067c10 */ /* 0x010fe2000ff9e0ff */
[----:B------:R-:W-:Y:S01]  /*5120*/  BSSY B1, `(.L_x_132) ;  /* 0x000000b000017945 */ /* 0x000fe20003800000 */
[----:B------:R-:W-:Y:S01]  /*5130*/  ISETP.GT.AND P3, PT, R4, 0x1, P1 ;  /* 0x000000010400780c */ /* 0x000fe20000f64270 */
[----:B------:R-:W-:Y:S01]  /*5140*/  FMUL R3, R3, R90 ;  /* 0x0000005a03037220 */ /* 0x000fe20000400000 */
[----:B------:R-:W-:-:S03]  /*5150*/  IADD3.X R7, R21, UR38, RZ, P4, !PT ;  /* 0x0000002615077c10 */ /* 0x000fc6000a7fe4ff */
[----:B------:R-:W-:-:S05]  /*5160*/  FFMA R3, R26, R23, R3 ;  /* 0x000000171a037223 */ /* 0x000fca0000000003 */
[----:B------:R-:W-:-:S05]  /*5170*/  F2FP.BF16.F32.PACK_AB R3, RZ, R3 ;  /* 0x00000003ff03723e */ /* 0x000fca00000010ff */
[----:B------:R4:W-:Y:S01]  /*5180*/  @P2 STG.E.U16 desc[UR54][R6.64], R3 ;  /* 0x0000000306002986 */ /* 0x0009e2000c101536 */
[----:B------:R-:W-:Y:S05]  /*5190*/  @!P3 BRA `(.L_x_133) ;  /* 0x00000000000cb947 */ /* 0x000fea0003800000 */
[----:B----4-:R-:W-:-:S05]  /*51a0*/  IADD3 R6, P2, R14, R79, RZ ;  /* 0x0000004f0e067210 */ /* 0x010fca0007f5e0ff */
[----:B------:R-:W-:-:S05]  /*51b0*/  IMAD.X R7, R15, 0x1, R5, P2 ;  /* 0x000000010f077824 */ /* 0x000fca00010e0605 */
[----:B------:R4:W5:Y:S03]  /*51c0*/  LDG.E.LTC128B.U16 R56, desc[UR54][R6.64] ;  /* 0x0000003606387981 */ /* 0x000966000c1e1520 */
.L_x_133:
[----:B------:R-:W-:Y:S05]  /*51d0*/  BSYNC B1 ;  /* 0x0000000000017941 */ /* 0x000fea0003800000 */
.L_x_132:
[----:B----45:R-:W-:Y:S01]  /*51e0*/  IMAD.U32 R3, R56, 0x10000, RZ ;  /* 0x0001000038037824 */ /* 0x030fe200078e00ff */
        /* <DEDUP_REMOVED lines=12> */
.L_x_135:
[----:B------:R-:W-:Y:S05]  /*52b0*/  BSYNC B1 ;  /* 0x0000000000017941 */ /* 0x000fea0003800000 */
.L_x_134:
        /* <DEDUP_REMOVED lines=13> */
.L_x_137:
[----:B------:R-:W-:Y:S05]  /*5390*/  BSYNC B1 ;  /* 0x0000000000017941 */ /* 0x000fea0003800000 */
.L_x_136:
        /* <DEDUP_REMOVED lines=13> */
.L_x_139:
[----:B------:R-:W-:Y:S05]  /*5470*/  BSYNC B1 ;  /* 0x0000000000017941 */ /* 0x000fea0003800000 */
.L_x_138:
        /* <DEDUP_REMOVED lines=13> */
.L_x_141:
[----:B------:R-:W-:Y:S05]  /*5550*/  BSYNC B1 ;  /* 0x0000000000017941 */ /* 0x000fea0003800000 */
.L_x_140:
        /* <DEDUP_REMOVED lines=13> */
.L_x_143:
[----:B------:R-:W-:Y:S05]  /*5630*/  BSYNC B1 ;  /* 0x0000000000017941 */ /* 0x000fea0003800000 */
.L_x_142:
        /* <DEDUP_REMOVED lines=13> */
.L_x_145:
[----:B------:R-:W-:Y:S05]  /*5710*/  BSYNC B1 ;  /* 0x0000000000017941 */ /* 0x000fea0003800000 */
.L_x_144:
        /* <DEDUP_REMOVED lines=13> */
.L_x_147:
[----:B------:R-:W-:Y:S05]  /*57f0*/  BSYNC B1 ;  /* 0x0000000000017941 */ /* 0x000fea0003800000 */
.L_x_146:
        /* <DEDUP_REMOVED lines=13> */
.L_x_149:
[----:B------:R-:W-:Y:S05]  /*58d0*/  BSYNC B1 ;  /* 0x0000000000017941 */ /* 0x000fea0003800000 */
.L_x_148:
        /* <DEDUP_REMOVED lines=13> */
.L_x_151:
[----:B------:R-:W-:Y:S05]  /*59b0*/  BSYNC B1 ;  /* 0x0000000000017941 */ /* 0x000fea0003800000 */
.L_x_150:
[----:B-----5:R-:W-:Y:S01]  /*59c0*/  IMAD.U32 R3, R56, 0x10000, RZ ;  /* 0x0001000038037824 */ /* 0x020fe200078e00ff */
[----:B----4-:R-:W-:Y:S01]  /*59d0*/  IADD3 R6, P3, R12, UR45, RZ ;  /* 0x0000002d0c067c10 */ /* 0x010fe2000ff7e0ff */
[----:B------:R-:W-:Y:S01]  /*59e0*/  BSSY B1, `(.L_x_152) ;  /* 0x000000b000017945 */ /* 0x000fe20003800000 */
[----:B------:R-:W-:Y:S01]  /*59f0*/  ISETP.GT.AND P0, PT, R4, 0x19, P0 ;  /* 0x000000190400780c */ /* 0x000fe20000704270 */
[----:B------:R-:W-:Y:S01]  /*5a00*/  FMUL R3, R3, R90 ;  /* 0x0000005a03037220 */ /* 0x000fe20000400000 */
[----:B------:R-:W-:Y:S02]  /*5a10*/  IADD3.X R7, R13, UR38, RZ, P3, !PT ;  /* 0x000000260d077c10 */ /* 0x000fe40009ffe4ff */
[----:B------:R-:W-:Y:S01]  /*5a20*/  IADD3 R8, P3, R10, R67, RZ ;  /* 0x000000430a087210 */ /* 0x000fe20007f7e0ff */
[----:B------:R-:W-:-:S04]  /*5a30*/  FFMA R3, R36, R23, R3 ;  /* 0x0000001724037223 */ /* 0x000fc80000000003 */
[----:B------:R-:W-:Y:S01]  /*5a40*/  IMAD.X R9, R11, 0x1, R5, P3 ;  /* 0x000000010b097824 */ /* 0x000fe200018e0605 */
[----:B------:R-:W-:-:S05]  /*5a50*/  F2FP.BF16.F32.PACK_AB R3, RZ, R3 ;  /* 0x00000003ff03723e */ /* 0x000fca00000010ff */
[----:B------:R4:W-:Y:S01]  /*5a60*/  @P2 STG.E.U16 desc[UR54][R6.64], R3 ;  /* 0x0000000306002986 */ /* 0x0009e2000c101536 */
[----:B------:R-:W-:Y:S05]  /*5a70*/  @!P0 BRA `(.L_x_153) ;  /* 0x0000000000048947 */ /* 0x000fea0003800000 */
[----:B------:R0:W5:Y:S02]  /*5a80*/  LDG.E.LTC128B.U16 R56, desc[UR54][R8.64] ;  /* 0x0000003608387981 */ /* 0x000164000c1e1520 */
.L_x_153:
[----:B------:R-:W-:Y:S05]  /*5a90*/  BSYNC B1 ;  /* 0x0000000000017941 */ /* 0x000fea0003800000 */
.L_x_152:
        /* <DEDUP_REMOVED lines=13> */
.L_x_155:
[----:B------:R-:W-:Y:S05]  /*5b70*/  BSYNC B1 ;  /* 0x0000000000017941 */ /* 0x000fea0003800000 */
.L_x_154:
        /* <DEDUP_REMOVED lines=13> */
.L_x_157:
[----:B------:R-:W-:Y:S05]  /*5c50*/  BSYNC B1 ;  /* 0x0000000000017941 */ /* 0x000fea0003800000 */
.L_x_156:
[----:B------:R-:W-:Y:S05]  /*5c60*/  @!P1 BRA `(.L_x_158) ;  /* 0x00000018003c9947 */ /* 0x000fea0003800000 */
[----:B----45:R-:W-:-:S04]  /*5c70*/  IMAD.U32 R3, R56, 0x10000, RZ ;  /* 0x0001000038037824 */ /* 0x030fc800078e00ff */
[----:B0-----:R-:W-:-:S04]  /*5c80*/  FMUL R4, R3, R90 ;  /* 0x0000005a03047220 */ /* 0x001fc80000400000 */
[----:B------:R-:W-:Y:S01]  /*5c90*/  FFMA R39, R39, R23, R4 ;  /* 0x0000001727277223 */ /* 0x000fe20000000004 */
[----:B------:R-:W-:-:S04]  /*5ca0*/  IADD3 R4, P0, R20, UR46, RZ ;  /* 0x0000002e14047c10 */ /* 0x000fc8000ff1e0ff */
[----:B------:R-:W-:Y:S02]  /*5cb0*/  F2FP.BF16.F32.PACK_AB R39, RZ, R39 ;  /* 0x00000027ff27723e */ /* 0x000fe400000010ff */
[----:B------:R-:W-:-:S05]  /*5cc0*/  IADD3.X R5, R21, UR38, RZ, P0, !PT ;  /* 0x0000002615057c10 */ /* 0x000fca00087fe4ff */
[----:B------:R0:W-:Y:S01]  /*5cd0*/  STG.E.U16 desc[UR54][R4.64], R39 ;  /* 0x0000002704007986 */ /* 0x0001e2000c101536 */
[----:B------:R-:W-:Y:S05]  /*5ce0*/  BRA `(.L_x_158) ;  /* 0x00000018001c7947 */ /* 0x000fea0003800000 */
.L_x_33:
[----:B------:R-:W-:Y:S01]  /*5cf0*/  ULDC.64 UR4, c[0x0][0x5c0] ;  /* 0x0001700000047ab9 */ /* 0x000fe20000000a00 */
[-C--:B------:R-:W-:Y:S01]  /*5d00*/  FMUL R72, R72, R23.reuse ;  /* 0x0000001748487220 */ /* 0x080fe20000400000 */
[----:B------:R-:W-:Y:S01]  /*5d10*/  LEA R10, P0, R98, UR4, 0x1 ;  /* 0x00000004620a7c11 */ /* 0x000fe2000f8008ff */
[-C--:B------:R-:W-:Y:S01]  /*5d20*/  FMUL R73, R73, R23.reuse ;  /* 0x0000001749497220 */ /* 0x080fe20000400000 */
[----:B------:R-:W-:Y:S01]  /*5d30*/  ISETP.GT.AND P4, PT, R4, 0x1, P1 ;  /* 0x000000010400780c */ /* 0x000fe20000f84270 */
[-C--:B------:R-:W-:Y:S01]  /*5d40*/  FMUL R74, R74, R23.reuse ;  /* 0x000000174a4a7220 */ /* 0x080fe20000400000 */
[----:B------:R-:W-:Y:S01]  /*5d50*/  LEA.HI.X R11, R98, UR5, R103, 0x1, P0 ;  /* 0x00000005620b7c11 */ /* 0x000fe200080f0c67 */
[-C--:B------:R-:W-:Y:S01]  /*5d60*/  FMUL R75, R75, R23.reuse ;  /* 0x000000174b4b7220 */ /* 0x080fe20000400000 */
[----:B------:R-:W-:Y:S01]  /*5d70*/  F2FP.BF16.F32.PACK_AB R72, RZ, R72 ;  /* 0x00000048ff48723e */ /* 0x000fe200000010ff */
[-C--:B------:R-:W-:Y:S01]  /*5d80*/  FMUL R76, R76, R23.reuse ;  /* 0x000000174c4c7220 */ /* 0x080fe20000400000 */
[----:B------:R-:W-:Y:S01]  /*5d90*/  ISETP.GT.AND P0, PT, R3, 0x8, PT ;  /* 0x000000080300780c */ /* 0x000fe20003f04270 */
[-C--:B------:R-:W-:Y:S01]  /*5da0*/  FMUL R77, R77, R23.reuse ;  /* 0x000000174d4d7220 */ /* 0x080fe20000400000 */
[----:B------:R-:W-:Y:S01]  /*5db0*/  LEA R12, P5, R6, R10, 0x4 ;  /* 0x0000000a060c7211 */ /* 0x000fe200078a20ff */
[----:B------:R-:W-:Y:S01]  /*5dc0*/  @P3 STG.E.U16 desc[UR54][R10.64], R72 ;  /* 0x000000480a003986 */ /* 0x000fe2000c101536 */
[----:B------:R-:W-:Y:S01]  /*5dd0*/  ISETP.GT.AND P3, PT, R4, 0x1, P0 ;  /* 0x000000010400780c */ /* 0x000fe20000764270 */
[-C--:B------:R-:W-:Y:S01]  /*5de0*/  FMUL R78, R78, R23.reuse ;  /* 0x000000174e4e7220 */ /* 0x080fe20000400000 */
[----:B------:R-:W-:Y:S01]  /*5df0*/  ISETP.GT.AND P2, PT, R4, RZ, P0 ;  /* 0x000000ff0400720c */ /* 0x000fe20000744270 */
[----:B------:R-:W-:Y:S01]  /*5e00*/  FMUL R79, R79, R23 ;  /* 0x000000174f4f7220 */ /* 0x000fe20000400000 */
[----:B------:R-:W-:Y:S01]  /*5e10*/  LEA.HI.X R13, R6, R11, R7, 0x4, P5 ;  /* 0x0000000b060d7211 */ /* 0x000fe200028f2407 */
[----:B------:R-:W-:Y:S01]  /*5e20*/  @P4 IMAD.MOV.U32 R6, RZ, RZ, R10 ;  /* 0x000000ffff064224 */ /* 0x000fe200078e000a */
[----:B------:R-:W-:Y:S01]  /*5e30*/  F2FP.BF16.F32.PACK_AB R73, RZ, R73 ;  /* 0x00000049ff49723e */ /* 0x000fe200000010ff */
[----:B------:R-:W-:Y:S01]  /*5e40*/  @P4 IMAD.MOV.U32 R7, RZ, RZ, R11 ;  /* 0x000000ffff074224 */ /* 0x000fe200078e000b */
[----:B------:R-:W-:Y:S01]  /*5e50*/  ISETP.GT.AND P5, PT, R4, 0x8, P1 ;  /* 0x000000080400780c */ /* 0x000fe20000fa4270 */
[-C--:B------:R-:W-:Y:S01]  /*5e60*/  FMUL R80, R80, R23.reuse ;  /* 0x0000001750507220 */ /* 0x080fe20000400000 */
[----:B------:R-:W-:Y:S01]  /*5e70*/  F2FP.BF16.F32.PACK_AB R74, RZ, R74 ;  /* 0x0000004aff4a723e */ /* 0x000fe200000010ff */
[-C--:B------:R-:W-:Y:S01]  /*5e80*/  FMUL R81, R81, R23.reuse ;  /* 0x0000001751517220 */ /* 0x080fe20000400000 */
[----:B------:R0:W-:Y:S01]  /*5e90*/  @P4 STG.E.U16 desc[UR54][R6.64+0x2], R73 ;  /* 0x0000024906004986 */ /* 0x0001e2000c101536 */
[----:B------:R-:W-:Y:S01]  /*5ea0*/  ISETP.GT.AND P4, PT, R4, 0x9, P1 ;  /* 0x000000090400780c */ /* 0x000fe20000f84270 */
[----:B------:R-:W-:Y:S01]  /*5eb0*/  FMUL R82, R82, R23 ;  /* 0x0000001752527220 */ /* 0x000fe20000400000 */
[----:B------:R-:W-:Y:S01]  /*5ec0*/  F2FP.BF16.F32.PACK_AB R75, RZ, R75 ;  /* 0x0000004bff4b723e */ /* 0x000fe200000010ff */
[----:B------:R-:W-:Y:S01]  /*5ed0*/  @P2 STG.E.U16 desc[UR54][R12.64], R74 ;  /* 0x0000004a0c002986 */ /* 0x000fe2000c101536 */
[----:B------:R-:W-:Y:S01]  /*5ee0*/  ISETP.GT.AND P2, PT, R4, 0x8, P0 ;  /* 0x000000080400780c */ /* 0x000fe20000744270 */
[-C--:B------:R-:W-:Y:S01]  /*5ef0*/  FMUL R83, R83, R23.reuse ;  /* 0x0000001753537220 */ /* 0x080fe20000400000 */
[----:B------:R-:W-:Y:S01]  /*5f00*/  F2FP.BF16.F32.PACK_AB R76, RZ, R76 ;  /* 0x0000004cff4c723e */ /* 0x000fe200000010ff */
[----:B------:R-:W-:Y:S01]  /*5f10*/  FMUL R84, R84, R23 ;  /* 0x0000001754547220 */ /* 0x000fe20000400000 */
[----:B------:R-:W-:Y:S01]  /*5f20*/  F2FP.BF16.F32.PACK_AB R77, RZ, R77 ;  /* 0x0000004dff4d723e */ /* 0x000fe200000010ff */
[----:B------:R-:W-:Y:S01]  /*5f30*/  FMUL R85, R85, R23 ;  /* 0x0000001755557220 */ /* 0x000fe20000400000 */
[----:B------:R-:W-:Y:S01]  /*5f40*/  F2FP.BF16.F32.PACK_AB R78, RZ, R78 ;  /* 0x0000004eff4e723e */ /* 0x000fe200000010ff */
[----:B0-----:R-:W-:Y:S01]  /*5f50*/  @P3 IMAD.MOV.U32 R6, RZ, RZ, R12 ;  /* 0x000000ffff063224 */ /* 0x001fe200078e000c */
[----:B------:R-:W-:Y:S01]  /*5f60*/  F2FP.BF16.F32.PACK_AB R79, RZ, R79 ;  /* 0x0000004fff4f723e */ /* 0x000fe200000010ff */
[----:B------:R-:W-:Y:S01]  /*5f70*/  @P3 IMAD.MOV.U32 R7, RZ, RZ, R13 ;  /* 0x000000ffff073224 */ /* 0x000fe200078e000d */
[----:B------:R-:W-:Y:S01]  /*5f80*/  F2FP.BF16.F32.PACK_AB R80, RZ, R80 ;  /* 0x00000050ff50723e */ /* 0x000fe200000010ff */
[----:B------:R-:W-:Y:S01]  /*5f90*/  FMUL R86, R86, R23 ;  /* 0x0000001756567220 */ /* 0x000fe20000400000 */
[----:B------:R-:W-:Y:S01]  /*5fa0*/  F2FP.BF16.F32.PACK_AB R81, RZ, R81 ;  /* 0x00000051ff51723e */ /* 0x000fe200000010ff */
[-C--:B------:R-:W-:Y:S01]  /*5fb0*/  FMUL R87, R87, R23.reuse ;  /* 0x0000001757577220 */ /* 0x080fe20000400000 */
[----:B------:R0:W-:Y:S01]  /*5fc0*/  @P3 STG.E.U16 desc[UR54][R6.64+0x2], R75 ;  /* 0x0000024b06003986 */ /* 0x0001e2000c101536 */
[----:B------:R-:W-:Y:S01]  /*5fd0*/  ISETP.GT.AND P3, PT, R4, 0x9, P0 ;  /* 0x000000090400780c */ /* 0x000fe20000764270 */
[-C--:B------:R-:W-:Y:S01]  /*5fe0*/  FMUL R56, R56, R23.reuse ;  /* 0x0000001738387220 */ /* 0x080fe20000400000 */
[----:B------:R-:W-:Y:S01]  /*5ff0*/  F2FP.BF16.F32.PACK_AB R82, RZ, R82 ;  /* 0x00000052ff52723e */ /* 0x000fe200000010ff */
[----:B------:R-:W-:Y:S01]  /*6000*/  FMUL R57, R57, R23 ;  /* 0x0000001739397220 */ /* 0x000fe20000400000 */
[----:B------:R-:W-:Y:S01]  /*6010*/  F2FP.BF16.F32.PACK_AB R83, RZ, R83 ;  /* 0x00000053ff53723e */ /* 0x000fe200000010ff */
[-C--:B------:R-:W-:Y:S01]  /*6020*/  FMUL R58, R58, R23.reuse ;  /* 0x000000173a3a7220 */ /* 0x080fe20000400000 */
[----:B------:R-:W-:Y:S01]  /*6030*/  F2FP.BF16.F32.PACK_AB R84, RZ, R84 ;  /* 0x00000054ff54723e */ /* 0x000fe200000010ff */
[----:B------:R-:W-:Y:S01]  /*6040*/  FMUL R59, R59, R23 ;  /* 0x000000173b3b7220 */ /* 0x000fe20000400000 */
[----:B------:R-:W-:Y:S01]  /*6050*/  F2FP.BF16.F32.PACK_AB R85, RZ, R85 ;  /* 0x00000055ff55723e */ /* 0x000fe200000010ff */
[----:B------:R-:W-:Y:S01]  /*6060*/  FMUL R60, R60, R23 ;  /* 0x000000173c3c7220 */ /* 0x000fe20000400000 */
[----:B------:R-:W-:Y:S01]  /*6070*/  F2FP.BF16.F32.PACK_AB R86, RZ, R86 ;  /* 0x00000056ff56723e */ /* 0x000fe200000010ff */
[--C-:B0-----:R-:W-:Y:S01]  /*6080*/  @P5 IMAD.MOV.U32 R6, RZ, RZ, R10.reuse ;  /* 0x000000ffff065224 */ /* 0x101fe200078e000a */
        /* <DEDUP_REMOVED lines=13> */
[----:B------:R-:W-:Y:S01]  /*6160*/  PRMT R5, R58, 0x7610, R5 ;  /* 0x000076103a057816 */ /* 0x000fe20000000005 */
[-C--:B------:R-:W-:Y:S01]  /*6170*/  FMUL R66, R66, R23.reuse ;  /* 0x0000001742427220 */ /* 0x080fe20000400000 */
[----:B------:R-:W-:Y:S01]  /*6180*/  F2FP.BF16.F32.PACK_AB R60, RZ, R60 ;  /* 0x0000003cff3c723e */ /* 0x000fe200000010ff */
[----:B------:R-:W-:Y:S01]  /*6190*/  FMUL R67, R67, R23 ;  /* 0x0000001743437220 */ /* 0x000fe20000400000 */
[----:B------:R-:W-:Y:S01]  /*61a0*/  F2FP.BF16.F32.PACK_AB R61, RZ, R61 ;  /* 0x0000003dff3d723e */ /* 0x000fe200000010ff */
[----:B0-----:R-:W-:Y:S01]  /*61b0*/  @P4 IMAD.MOV.U32 R6, RZ, RZ, R10 ;  /* 0x000000ffff064224 */ /* 0x001fe200078e000a */
[----:B------:R-:W-:Y:S01]  /*61c0*/  F2FP.BF16.F32.PACK_AB R62, RZ, R62 ;  /* 0x0000003eff3e723e */ /* 0x000fe200000010ff */
[----:B------:R-:W-:Y:S01]  /*61d0*/  @P4 IMAD.MOV.U32 R7, RZ, RZ, R11 ;  /* 0x000000ffff074224 */ /* 0x000fe200078e000b */
[----:B------:R-:W-:Y:S01]  /*61e0*/  F2FP.BF16.F32.PACK_AB R63, RZ, R63 ;  /* 0x0000003fff3f723e */ /* 0x000fe200000010ff */
[-C--:B------:R-:W-:Y:S01]  /*61f0*/  FMUL R68, R68, R23.reuse ;  /* 0x0000001744447220 */ /* 0x080fe20000400000 */
[----:B------:R-:W-:Y:S01]  /*6200*/  F2FP.BF16.F32.PACK_AB R64, RZ, R64 ;  /* 0x00000040ff40723e */ /* 0x000fe200000010ff */
[-C--:B------:R-:W-:Y:S01]  /*6210*/  FMUL R69, R69, R23.reuse ;  /* 0x0000001745457220 */ /* 0x080fe20000400000 */
[----:B------:R0:W-:Y:S01]  /*6220*/  @P4 STG.E.U16 desc[UR54][R6.64+0x12], R77 ;  /* 0x0000124d06004986 */ /* 0x0001e2000c101536 */
[----:B------:R-:W-:Y:S01]  /*6230*/  ISETP.GT.AND P4, PT, R4, 0x11, P1 ;  /* 0x000000110400780c */ /* 0x000fe20000f84270 */
[----:B------:R-:W-:Y:S01]  /*6240*/  FMUL R70, R70, R23 ;  /* 0x0000001746467220 */ /* 0x000fe20000400000 */
[----:B------:R-:W-:Y:S01]  /*6250*/  F2FP.BF16.F32.PACK_AB R65, RZ, R65 ;  /* 0x00000041ff41723e */ /* 0x000fe200000010ff */
        /* <DEDUP_REMOVED lines=8> */
[--C-:B0-----:R-:W-:Y:S01]  /*62e0*/  @P2 IMAD.MOV.U32 R6, RZ, RZ, R12.reuse ;  /* 0x000000ffff062224 */ /* 0x101fe200078e000c */
[----:B------:R-:W-:Y:S01]  /*62f0*/  F2FP.BF16.F32.PACK_AB R70, RZ, R70 ;  /* 0x00000046ff46723e */ /* 0x000fe200000010ff */
[--C-:B------:R-:W-:Y:S01]  /*6300*/  @P2 IMAD.MOV.U32 R7, RZ, RZ, R13.reuse ;  /* 0x000000ffff072224 */ /* 0x100fe200078e000d */
        /* <DEDUP_REMOVED lines=37> */
[----:B------:R-:W-:-:S02]  /*6560*/  @P5 IMAD.MOV.U32 R7, RZ, RZ, R11 ;  /* 0x000000ffff075224 */ /* 0x000fc400078e000b */
[-C--:B------:R-:W-:Y:S01]  /*6570*/  FMUL R25, R25, R23.reuse ;  /* 0x0000001719197220 */ /* 0x080fe20000400000 */
[----:B------:R-:W-:Y:S01]  /*6580*/  F2FP.BF16.F32.PACK_AB R24, RZ, R24 ;  /* 0x00000018ff18723e */ /* 0x000fe200000010ff */
[----:B------:R-:W-:Y:S01]  /*6590*/  FMUL R26, R26, R23 ;  /* 0x000000171a1a7220 */ /* 0x000fe20000400000 */
[----:B------:R-:W-:Y:S01]  /*65a0*/  F2FP.BF16.F32.PACK_AB R55, RZ, R55 ;  /* 0x00000037ff37723e */ /* 0x000fe200000010ff */
[----:B------:R0:W-:Y:S01]  /*65b0*/  @P5 STG.E.U16 desc[UR54][R6.64+0x20], R80 ;  /* 0x0000205006005986 */ /* 0x0001e2000c101536 */
[----:B------:R-:W-:Y:S01]  /*65c0*/  IADD3 R14, P5, R10, UR40, RZ ;  /* 0x000000280a0e7c10 */ /* 0x000fe2000ffbe0ff */
[----:B------:R-:W-:Y:S01]  /*65d0*/  FMUL R27, R27, R23 ;  /* 0x000000171b1b7220 */ /* 0x000fe20000400000 */
[----:B------:R-:W-:Y:S01]  /*65e0*/  F2FP.BF16.F32.PACK_AB R25, RZ, R25 ;  /* 0x00000019ff19723e */ /* 0x000fe200000010ff */
[-C--:B------:R-:W-:Y:S01]  /*65f0*/  FMUL R28, R28, R23.reuse ;  /* 0x000000171c1c7220 */ /* 0x080fe20000400000 */
[----:B------:R-:W-:Y:S01]  /*6600*/  IADD3.X R15, R11, UR38, RZ, P5, !PT ;  /* 0x000000260b0f7c10 */ /* 0x000fe2000affe4ff */
        /* <DEDUP_REMOVED lines=28> */
[----:B------:R-:W-:Y:S01]  /*67d0*/  FMUL R39, R39, R23 ;  /* 0x0000001727277220 */ /* 0x000fe20000400000 */
[----:B------:R-:W-:Y:S01]  /*67e0*/  @P1 IMAD.MOV.U32 R8, RZ, RZ, R10 ;  /* 0x000000ffff081224 */ /* 0x000fe200078e000a */
[----:B------:R-:W-:Y:S01]  /*67f0*/  F2FP.BF16.F32.PACK_AB R37, RZ, R37 ;  /* 0x00000025ff25723e */ /* 0x000fe200000010ff */
[----:B------:R-:W-:Y:S01]  /*6800*/  @P1 IMAD.MOV.U32 R9, RZ, RZ, R11 ;  /* 0x000000ffff091224 */ /* 0x000fe200078e000b */
[----:B------:R0:W-:Y:S01]  /*6810*/  @P2 STG.E.U16 desc[UR54][R6.64+0x20], R82 ;  /* 0x0000205206002986 */ /* 0x0001e2000c101536 */
[C---:B------:R-:W-:Y:S02]  /*6820*/  ISETP.GT.AND P2, PT, R4.reuse, 0x18, P0 ;  /* 0x000000180400780c */ /* 0x040fe40000744270 */
[----:B------:R-:W-:Y:S02]  /*6830*/  ISETP.GT.AND P0, PT, R4, 0x19, P0 ;  /* 0x000000190400780c */ /* 0x000fe40000704270 */
[----:B------:R-:W-:Y:S02]  /*6840*/  F2FP.BF16.F32.PACK_AB R38, RZ, R38 ;  /* 0x00000026ff26723e */ /* 0x000fe400000010ff */
[----:B------:R-:W-:Y:S01]  /*6850*/  F2FP.BF16.F32.PACK_AB R39, RZ, R39 ;  /* 0x00000027ff27723e */ /* 0x000fe200000010ff */
[----:B0-----:R-:W-:-:S02]  /*6860*/  @P3 IMAD.MOV.U32 R6, RZ, RZ, R12 ;  /* 0x000000ffff063224 */ /* 0x001fc400078e000c */
[----:B------:R-:W-:-:S05]  /*6870*/  @P3 IMAD.MOV.U32 R7, RZ, RZ, R13 ;  /* 0x000000ffff073224 */ /* 0x000fca00078e000d */
[----:B------:R0:W-:Y:S02]  /*6880*/  @P3 STG.E.U16 desc[UR54][R6.64+0x22], R83 ;  /* 0x0000225306003986 */ /* 0x0001e4000c101536 */
[----:B0-----:R-:W-:Y:S02]  /*6890*/  @P4 IMAD.MOV.U32 R6, RZ, RZ, R10 ;  /* 0x000000ffff064224 */ /* 0x001fe400078e000a */
[----:B------:R-:W-:-:S05]  /*68a0*/  @P4 IMAD.MOV.U32 R7, RZ, RZ, R11 ;  /* 0x000000ffff074224 */ /* 0x000fca00078e000b */
[----:B------:R0:W-:Y:S04]  /*68b0*/  @P4 STG.E.U16 desc[UR54][R6.64+0x30], R84 ;  /* 0x0000305406004986 */ /* 0x0001e8000c101536 */
[----:B------:R1:W-:Y:S01]  /*68c0*/  @P1 STG.E.U16 desc[UR54][R8.64+0x32], R85 ;  /* 0x0000325508001986 */ /* 0x0003e2000c101536 */
[----:B------:R-:W-:-:S04]  /*68d0*/  ISETP.GT.AND P1, PT, R3, 0x80, PT ;  /* 0x000000800300780c */ /* 0x000fc80003f24270 */
[----:B------:R-:W-:Y:S02]  /*68e0*/  ISETP.GT.AND P3, PT, R4, RZ, P1 ;  /* 0x000000ff0400720c */ /* 0x000fe40000f64270 */
[----:B0-----:R-:W-:Y:S01]  /*68f0*/  IADD3 R6, P4, R10, UR39, RZ ;  /* 0x000000270a067c10 */ /* 0x001fe2000ff9e0ff */
[----:B-1----:R-:W-:-:S03]  /*6900*/  @P2 IMAD.MOV.U32 R8, RZ, RZ, R12 ;  /* 0x000000ffff082224 */ /* 0x002fc600078e000c */
[----:B------:R-:W-:Y:S01]  /*6910*/  IADD3.X R7, R11, UR38, RZ, P4, !PT ;  /* 0x000000260b077c10 */ /* 0x000fe2000a7fe4ff */
[----:B------:R-:W-:Y:S01]  /*6920*/  @P2 IMAD.MOV.U32 R9, RZ, RZ, R13 ;  /* 0x000000ffff092224 */ /* 0x000fe200078e000d */
[----:B------:R-:W-:-:S04]  /*6930*/  IADD3 R20, P4, R12, UR40, RZ ;  /* 0x000000280c147c10 */ /* 0x000fc8000ff9e0ff */
[----:B------:R0:W-:Y:S01]  /*6940*/  @P2 STG.E.U16 desc[UR54][R8.64+0x30], R86 ;  /* 0x0000305608002986 */ /* 0x0001e2000c101536 */
[----:B------:R-:W-:Y:S02]  /*6950*/  ISETP.GT.AND P2, PT, R4, 0x1, P1 ;  /* 0x000000010400780c */ /* 0x000fe40000f44270 */
[----:B------:R-:W-:Y:S01]  /*6960*/  IADD3.X R21, R13, UR38, RZ, P4, !PT ;  /* 0x000000260d157c10 */ /* 0x000fe2000a7fe4ff */
[----:B------:R-:W-:Y:S01]  /*6970*/  @P0 STG.E.U16 desc[UR54][R12.64+0x32], R87 ;  /* 0x000032570c000986 */ /* 0x000fe2000c101536 */
[----:B------:R-:W-:-:S03]  /*6980*/  ISETP.GT.AND P0, PT, R3, 0x88, PT ;  /* 0x000000880300780c */ /* 0x000fc60003f04270 */
[----:B------:R-:W-:Y:S01]  /*6990*/  @P3 STG.E.U16 desc[UR54][R6.64], R56 ;  /* 0x0000003806003986 */ /* 0x000fe2000c101536 */
[----:B------:R-:W-:Y:S02]  /*69a0*/  ISETP.GT.AND P3, PT, R4, 0x1, P0 ;  /* 0x000000010400780c */ /* 0x000fe40000764270 */
[----:B0-----:R-:W-:-:S03]  /*69b0*/  IADD3 R8, P5, R12, UR39, RZ ;  /* 0x000000270c087c10 */ /* 0x001fc6000ffbe0ff */
[----:B------:R0:W-:Y:S01]  /*69c0*/  @P2 STG.E.U16 desc[UR54][R14.64], R57 ;  /* 0x000000390e002986 */ /* 0x0001e2000c101536 */
[C---:B------:R-:W-:Y:S02]  /*69d0*/  ISETP.GT.AND P2, PT, R4.reuse, RZ, P0 ;  /* 0x000000ff0400720c */ /* 0x040fe40000744270 */
[----:B------:R-:W-:Y:S02]  /*69e0*/  IADD3.X R9, R13, UR38, RZ, P5, !PT ;  /* 0x000000260d097c10 */ /* 0x000fe4000affe4ff */
[----:B------:R-:W-:Y:S02]  /*69f0*/  ISETP.GT.AND P5, PT, R4, 0x8, P1 ;  /* 0x000000080400780c */ /* 0x000fe40000fa4270 */
[----:B0-----:R-:W-:-:S07]  /*6a00*/  IADD3 R14, P4, R10, UR41, RZ ;  /* 0x000000290a0e7c10 */ /* 0x001fce000ff9e0ff */
[----:B------:R-:W-:Y:S01]  /*6a10*/  @P2 STG.E.U16 desc[UR54][R8.64], R5 ;  /* 0x0000000508002986 */ /* 0x000fe2000c101536 */
[C---:B------:R-:W-:Y:S02]  /*6a20*/  ISETP.GT.AND P2, PT, R4.reuse, 0x8, P0 ;  /* 0x000000080400780c */ /* 0x040fe40000744270 */
[C---:B------:R-:W-:Y:S01]  /*6a30*/  IADD3.X R15, R11.reuse, UR38, RZ, P4, !PT ;  /* 0x000000260b0f7c10 */ /* 0x040fe2000a7fe4ff */
[----:B------:R0:W-:Y:S01]  /*6a40*/  @P3 STG.E.U16 desc[UR54][R20.64], R59 ;  /* 0x0000003b14003986 */ /* 0x0001e2000c101536 */
[----:B------:R-:W-:Y:S02]  /*6a50*/  ISETP.GT.AND P3, PT, R4, 0x9, P1 ;  /* 0x000000090400780c */ /* 0x000fe40000f64270 */
[----:B------:R-:W-:Y:S01]  /*6a60*/  IADD3 R56, P4, R10, UR42, RZ ;  /* 0x0000002a0a387c10 */ /* 0x000fe2000ff9e0ff */
[----:B------:R1:W-:Y:S01]  /*6a70*/  @P5 STG.E.U16 desc[UR54][R14.64], R60 ;  /* 0x0000003c0e005986 */ /* 0x0003e2000c101536 */
[----:B------:R-:W-:Y:S02]  /*6a80*/  IADD3 R58, P5, R12, UR41, RZ ;  /* 0x000000290c3a7c10 */ /* 0x000fe4000ffbe0ff */
[----:B------:R-:W-:-:S02]  /*6a90*/  IADD3.X R57, R11, UR38, RZ, P4, !PT ;  /* 0x000000260b397c10 */ /* 0x000fc4000a7fe4ff */
[----:B------:R-:W-:Y:S02]  /*6aa0*/  ISETP.GT.AND P4, PT, R4, 0x9, P0 ;  /* 0x000000090400780c */ /* 0x000fe40000784270 */
[----:B0-----:R-:W-:-:S03]  /*6ab0*/  IADD3.X R59, R13, UR38, RZ, P5, !PT ;  /* 0x000000260d3b7c10 */ /* 0x001fc6000affe4ff */
[----:B------:R0:W-:Y:S01]  /*6ac0*/  @P3 STG.E.U16 desc[UR54][R56.64], R61 ;  /* 0x0000003d38003986 */ /* 0x0001e2000c101536 */
[----:B------:R-:W-:Y:S02]  /*6ad0*/  ISETP.GT.AND P3, PT, R4, 0x11, P1 ;  /* 0x000000110400780c */ /* 0x000fe40000f64270 */
[----:B-1----:R-:W-:Y:S01]  /*6ae0*/  IADD3 R14, P5, R12, UR42, RZ ;  /* 0x0000002a0c0e7c10 */ /* 0x002fe2000ffbe0ff */
[----:B------:R-:W-:Y:S01]  /*6af0*/  @P2 STG.E.U16 desc[UR54][R58.64], R62 ;  /* 0x0000003e3a002986 */ /* 0x000fe2000c101536 */
[----:B------:R-:W-:Y:S02]  /*6b00*/  ISETP.GT.AND P2, PT, R4, 0x10, P1 ;  /* 0x000000100400780c */ /* 0x000fe40000f44270 */
[----:B------:R-:W-:Y:S02]  /*6b10*/  IADD3.X R15, R13, UR38, RZ, P5, !PT ;  /* 0x000000260d0f7c10 */ /* 0x000fe4000affe4ff */
[----:B------:R-:W-:-:S03]  /*6b20*/  IADD3 R20, P5, R10, UR43, RZ ;  /* 0x0000002b0a147c10 */ /* 0x000fc6000ffbe0ff */
[----:B------:R1:W-:Y:S01]  /*6b30*/  @P4 STG.E.U16 desc[UR54][R14.64], R63 ;  /* 0x0000003f0e004986 */ /* 0x0003e2000c101536 */
[----:B------:R-:W-:Y:S02]  /*6b40*/  IADD3 R60, P4, R10, UR44, RZ ;  /* 0x0000002c0a3c7c10 */ /* 0x000fe4000ff9e0ff */
[C---:B------:R-:W-:Y:S02]  /*6b50*/  IADD3.X R21, R11.reuse, UR38, RZ, P5, !PT ;  /* 0x000000260b157c10 */ /* 0x040fe4000affe4ff */
[C---:B------:R-:W-:Y:S02]  /*6b60*/  ISETP.GT.AND P5, PT, R4.reuse, 0x10, P0 ;  /* 0x000000100400780c */ /* 0x040fe400007a4270 */
[----:B0-----:R-:W-:Y:S01]  /*6b70*/  IADD3.X R61, R11, UR38, RZ, P4, !PT ;  /* 0x000000260b3d7c10 */ /* 0x001fe2000a7fe4ff */
[----:B------:R0:W-:Y:S01]  /*6b80*/  @P2 STG.E.U16 desc[UR54][R20.64], R64 ;  /* 0x0000004014002986 */ /* 0x0001e2000c101536 */
[C---:B------:R-:W-:Y:S02]  /*6b90*/  ISETP.GT.AND P2, PT, R4.reuse, 0x18, P1 ;  /* 0x000000180400780c */ /* 0x040fe40000f44270 */
[----:B------:R-:W-:Y:S01]  /*6ba0*/  ISETP.GT.AND P1, PT, R4, 0x19, P1 ;  /* 0x000000190400780c */ /* 0x000fe20000f24270 */
[----:B------:R-:W-:Y:S01]  /*6bb0*/  @P3 STG.E.U16 desc[UR54][R60.64], R65 ;  /* 0x000000413c003986 */ /* 0x000fe2000c101536 */
[----:B-1----:R-:W-:-:S02]  /*6bc0*/  IADD3 R14, P4, R12, UR43, RZ ;  /* 0x0000002b0c0e7c10 */ /* 0x002fc4000ff9e0ff */
[----:B------:R-:W-:Y:S02]  /*6bd0*/  ISETP.GT.AND P3, PT, R4, 0x11, P0 ;  /* 0x000000110400780c */ /* 0x000fe40000764270 */
[----:B------:R-:W-:Y:S02]  /*6be0*/  IADD3.X R15, R13, UR38, RZ, P4, !PT ;  /* 0x000000260d0f7c10 */ /* 0x000fe4000a7fe4ff */
[----:B------:R-:W-:-:S03]  /*6bf0*/  IADD3 R56, P4, R12, UR44, RZ ;  /* 0x0000002c0c387c10 */ /* 0x000fc6000ff9e0ff */
[----:B------:R1:W-:Y:S01]  /*6c00*/  @P5 STG.E.U16 desc[UR54][R14.64], R66 ;  /* 0x000000420e005986 */ /* 0x0003e2000c101536 */
[C---:B0-----:R-:W-:Y:S02]  /*6c10*/  IADD3 R20, P5, R10.reuse, UR45, RZ ;  /* 0x0000002d0a147c10 */ /* 0x041fe4000ffbe0ff */
[----:B------:R-:W-:Y:S02]  /*6c20*/  IADD3.X R57, R13, UR38, RZ, P4, !PT ;  /* 0x000000260d397c10 */ /* 0x000fe4000a7fe4ff */
[----:B------:R-:W-:Y:S02]  /*6c30*/  IADD3 R10, P4, R10, UR46, RZ ;  /* 0x0000002e0a0a7c10 */ /* 0x000fe4000ff9e0ff */
[C---:B------:R-:W-:Y:S01]  /*6c40*/  IADD3.X R21, R11.reuse, UR38, RZ, P5, !PT ;  /* 0x000000260b157c10 */ /* 0x040fe2000affe4ff */
[----:B------:R-:W-:Y:S01]  /*6c50*/  @P3 STG.E.U16 desc[UR54][R56.64], R67 ;  /* 0x0000004338003986 */ /* 0x000fe2000c101536 */
[----:B------:R-:W-:Y:S02]  /*6c60*/  IADD3.X R11, R11, UR38, RZ, P4, !PT ;  /* 0x000000260b0b7c10 */ /* 0x000fe4000a7fe4ff */
[----:B------:R-:W-:Y:S01]  /*6c70*/  ISETP.GT.AND P3, PT, R3, 0x100, PT ;  /* 0x000001000300780c */ /* 0x000fe20003f64270 */
[----:B------:R-:W-:Y:S01]  /*6c80*/  @P2 STG.E.U16 desc[UR54][R20.64], R68 ;  /* 0x0000004414002986 */ /* 0x000fe2000c101536 */
[----:B-1----:R-:W-:-:S02]  /*6c90*/  IADD3 R14, P2, R12, UR45, RZ ;  /* 0x0000002d0c0e7c10 */ /* 0x002fc4000ff5e0ff */
[----:B------:R-:W-:Y:S01]  /*6ca0*/  IADD3 R12, P5, R12, UR46, RZ ;  /* 0x0000002e0c0c7c10 */ /* 0x000fe2000ffbe0ff */
[----:B------:R0:W-:Y:S01]  /*6cb0*/  @P1 STG.E.U16 desc[UR54][R10.64], R69 ;  /* 0x000000450a001986 */ /* 0x0001e2000c101536 */
[C---:B------:R-:W-:Y:S02]  /*6cc0*/  ISETP.GT.AND P1, PT, R4.reuse, 0x18, P0 ;  /* 0x000000180400780c */ /* 0x040fe40000724270 */
[C---:B------:R-:W-:Y:S02]  /*6cd0*/  ISETP.GT.AND P0, PT, R4.reuse, 0x19, P0 ;  /* 0x000000190400780c */ /* 0x040fe40000704270 */
[C---:B------:R-:W-:Y:S02]  /*6ce0*/  IADD3.X R15, R13.reuse, UR38, RZ, P2, !PT ;  /* 0x000000260d0f7c10 */ /* 0x040fe400097fe4ff */
[----:B------:R-:W-:Y:S02]  /*6cf0*/  ISETP.GT.AND P4, PT, R4, RZ, P3 ;  /* 0x000000ff0400720c */ /* 0x000fe40001f84270 */
[----:B------:R-:W-:-:S02]  /*6d00*/  IADD3.X R13, R13, UR38, RZ, P5, !PT ;  /* 0x000000260d0d7c10 */ /* 0x000fc4000affe4ff */
[----:B------:R-:W-:-:S03]  /*6d10*/  ISETP.GT.AND P2, PT, R3, 0x108, PT ;  /* 0x000001080300780c */ /* 0x000fc60003f44270 */
[----:B------:R1:W-:Y:S01]  /*6d20*/  @P1 STG.E.U16 desc[UR54][R14.64], R70 ;  /* 0x000000460e001986 */ /* 0x0003e2000c101536 */
[----:B0-----:R-:W-:-:S03]  /*6d30*/  IADD3 R10, P1, R6, UR39, RZ ;  /* 0x00000027060a7c10 */ /* 0x001fc6000ff3e0ff */
[----:B------:R0:W-:Y:S01]  /*6d40*/  @P0 STG.E.U16 desc[UR54][R12.64], R71 ;  /* 0x000000470c000986 */ /* 0x0001e2000c101536 */
[----:B------:R-:W-:Y:S02]  /*6d50*/  IADD3.X R11, R7, UR38, RZ, P1, !PT ;  /* 0x00000026070b7c10 */ /* 0x000fe40008ffe4ff */
[C---:B------:R-:W-:Y:S02]  /*6d60*/  ISETP.GT.AND P0, PT, R4.reuse, 0x1, P3 ;  /* 0x000000010400780c */ /* 0x040fe40001f04270 */
[----:B------:R-:W-:Y:S01]  /*6d70*/  ISETP.GT.AND P1, PT, R4, RZ, P2 ;  /* 0x000000ff0400720c */ /* 0x000fe20001724270 */
[----:B------:R2:W-:Y:S01]  /*6d80*/  @P4 STG.E.U16 desc[UR54][R10.64], R40 ;  /* 0x000000280a004986 */ /* 0x0005e2000c101536 */
[----:B-1----:R-:W-:-:S04]  /*6d90*/  IADD3 R14, P4, R6, UR40, RZ ;  /* 0x00000028060e7c10 */ /* 0x002fc8000ff9e0ff */
[----:B------:R-:W-:Y:S02]  /*6da0*/  IADD3.X R15, R7, UR38, RZ, P4, !PT ;  /* 0x00000026070f7c10 */ /* 0x000fe4000a7fe4ff */
[----:B0-----:R-:W-:Y:S02]  /*6db0*/  IADD3 R12, P5, R8, UR39, RZ ;  /* 0x00000027080c7c10 */ /* 0x001fe4000ffbe0ff */
[----:B------:R-:W-:Y:S01]  /*6dc0*/  ISETP.GT.AND P4, PT, R4, 0x1, P2 ;  /* 0x000000010400780c */ /* 0x000fe20001784270 */
[----:B------:R0:W-:Y:S01]  /*6dd0*/  @P0 STG.E.U16 desc[UR54][R14.64], R41 ;  /* 0x000000290e000986 */ /* 0x0001e2000c101536 */
[----:B------:R-:W-:Y:S02]  /*6de0*/  IADD3 R20, P0, R8, UR40, RZ ;  /* 0x0000002808147c10 */ /* 0x000fe4000ff1e0ff */
[C---:B------:R-:W-:Y:S02]  /*6df0*/  IADD3.X R13, R9.reuse, UR38, RZ, P5, !PT ;  /* 0x00000026090d7c10 */ /* 0x040fe4000affe4ff */
[----:B------:R-:W-:-:S02]  /*6e00*/  IADD3.X R21, R9, UR38, RZ, P0, !PT ;  /* 0x0000002609157c10 */ /* 0x000fc400087fe4ff */
[----:B------:R-:W-:Y:S01]  /*6e10*/  ISETP.GT.AND P0, PT, R4, 0x8, P3 ;  /* 0x000000080400780c */ /* 0x000fe20001f04270 */
[----:B------:R-:W-:Y:S01]  /*6e20*/  @P1 STG.E.U16 desc[UR54][R12.64], R42 ;  /* 0x0000002a0c001986 */ /* 0x000fe2000c101536 */
[C---:B--2---:R-:W-:Y:S02]  /*6e30*/  IADD3 R40, P5, R6.reuse, UR42, RZ ;  /* 0x0000002a06287c10 */ /* 0x044fe4000ffbe0ff */
[----:B0-----:R-:W-:Y:S01]  /*6e40*/  IADD3 R14, P1, R6, UR41, RZ ;  /* 0x00000029060e7c10 */ /* 0x001fe2000ff3e0ff */
[----:B------:R0:W-:Y:S01]  /*6e50*/  @P4 STG.E.U16 desc[UR54][R20.64], R43 ;  /* 0x0000002b14004986 */ /* 0x0001e2000c101536 */
[C---:B------:R-:W-:Y:S02]  /*6e60*/  ISETP.GT.AND P4, PT, R4.reuse, 0x9, P3 ;  /* 0x000000090400780c */ /* 0x040fe40001f84270 */
[----:B------:R-:W-:Y:S02]  /*6e70*/  IADD3.X R15, R7, UR38, RZ, P1, !PT ;  /* 0x00000026070f7c10 */ /* 0x000fe40008ffe4ff */
[----:B------:R-:W-:-:S02]  /*6e80*/  ISETP.GT.AND P1, PT, R4, 0x8, P2 ;  /* 0x000000080400780c */ /* 0x000fc40001724270 */
[----:B------:R-:W-:Y:S01]  /*6e90*/  IADD3.X R41, R7, UR38, RZ, P5, !PT ;  /* 0x0000002607297c10 */ /* 0x000fe2000affe4ff */
[----:B------:R1:W-:Y:S01]  /*6ea0*/  @P0 STG.E.U16 desc[UR54][R14.64], R44 ;  /* 0x0000002c0e000986 */ /* 0x0003e2000c101536 */
[----:B0-----:R-:W-:-:S05]  /*6eb0*/  IADD3 R20, P0, R8, UR41, RZ ;  /* 0x0000002908147c10 */ /* 0x001fca000ff1e0ff */
[----:B------:R0:W-:Y:S01]  /*6ec0*/  @P4 STG.E.U16 desc[UR54][R40.64], R45 ;  /* 0x0000002d28004986 */ /* 0x0001e2000c101536 */
[C---:B------:R-:W-:Y:S02]  /*6ed0*/  ISETP.GT.AND P4, PT, R4.reuse, 0x10, P3 ;  /* 0x000000100400780c */ /* 0x040fe40001f84270 */
[----:B------:R-:W-:Y:S02]  /*6ee0*/  IADD3.X R21, R9, UR38, RZ, P0, !PT ;  /* 0x0000002609157c10 */ /* 0x000fe400087fe4ff */
[----:B------:R-:W-:-:S03]  /*6ef0*/  ISETP.GT.AND P0, PT, R4, 0x9, P2 ;  /* 0x000000090400780c */ /* 0x000fc60001704270 */
[----:B------:R2:W-:Y:S01]  /*6f00*/  @P1 STG.E.U16 desc[UR54][R20.64], R46 ;  /* 0x0000002e14001986 */ /* 0x0005e2000c101536 */
[----:B-1----:R-:W-:Y:S02]  /*6f10*/  IADD3 R14, P1, R8, UR42, RZ ;  /* 0x0000002a080e7c10 */ /* 0x002fe4000ff3e0ff */
[----:B0-----:R-:W-:Y:S02]  /*6f20*/  IADD3 R40, P5, R6, UR43, RZ ;  /* 0x0000002b06287c10 */ /* 0x001fe4000ffbe0ff */
[----:B------:R-:W-:Y:S02]  /*6f30*/  IADD3.X R15, R9, UR38, RZ, P1, !PT ;  /* 0x00000026090f7c10 */ /* 0x000fe40008ffe4ff */
[----:B------:R-:W-:Y:S02]  /*6f40*/  ISETP.GT.AND P1, PT, R4, 0x11, P3 ;  /* 0x000000110400780c */ /* 0x000fe40001f24270 */
[----:B------:R-:W-:Y:S01]  /*6f50*/  IADD3.X R41, R7, UR38, RZ, P5, !PT ;  /* 0x0000002607297c10 */ /* 0x000fe2000affe4ff */
[----:B------:R0:W-:Y:S01]  /*6f60*/  @P0 STG.E.U16 desc[UR54][R14.64], R47 ;  /* 0x0000002f0e000986 */ /* 0x0001e2000c101536 */
[----:B--2---:R-:W-:-:S03]  /*6f70*/  IADD3 R20, P0, R6, UR44, RZ ;  /* 0x0000002c06147c10 */ /* 0x004fc6000ff1e0ff */
[----:B------:R1:W-:Y:S01]  /*6f80*/  @P4 STG.E.U16 desc[UR54][R40.64], R48 ;  /* 0x0000003028004986 */ /* 0x0003e2000c101536 */
[----:B------:R-:W-:Y:S02]  /*6f90*/  IADD3.X R21, R7, UR38, RZ, P0, !PT ;  /* 0x0000002607157c10 */ /* 0x000fe400087fe4ff */
[----:B------:R-:W-:-:S03]  /*6fa0*/  ISETP.GT.AND P0, PT, R4, 0x10, P2 ;  /* 0x000000100400780c */ /* 0x000fc60001704270 */
[----:B------:R2:W-:Y:S01]  /*6fb0*/  @P1 STG.E.U16 desc[UR54][R20.64], R49 ;  /* 0x0000003114001986 */ /* 0x0005e2000c101536 */
[----:B------:R-:W-:Y:S02]  /*6fc0*/  ISETP.GT.AND P1, PT, R4, 0x11, P2 ;  /* 0x000000110400780c */ /* 0x000fe40001724270 */
[C---:B0-----:R-:W-:Y:S02]  /*6fd0*/  IADD3 R14, P4, R8.reuse, UR43, RZ ;  /* 0x0000002b080e7c10 */ /* 0x041fe4000ff9e0ff */
[----:B-1----:R-:W-:Y:S02]  /*6fe0*/  IADD3 R40, P5, R8, UR44, RZ ;  /* 0x0000002c08287c10 */ /* 0x002fe4000ffbe0ff */
[C---:B------:R-:W-:Y:S02]  /*6ff0*/  IADD3.X R15, R9.reuse, UR38, RZ, P4, !PT ;  /* 0x00000026090f7c10 */ /* 0x040fe4000a7fe4ff */
[----:B------:R-:W-:Y:S02]  /*7000*/  ISETP.GT.AND P4, PT, R4, 0x18, P3 ;  /* 0x000000180400780c */ /* 0x000fe40001f84270 */
[----:B------:R-:W-:Y:S01]  /*7010*/  IADD3.X R41, R9, UR38, RZ, P5, !PT ;  /* 0x0000002609297c10 */ /* 0x000fe2000affe4ff */
[----:B------:R0:W-:Y:S01]  /*7020*/  @P0 STG.E.U16 desc[UR54][R14.64], R50 ;  /* 0x000000320e000986 */ /* 0x0001e2000c101536 */
[----:B--2---:R-:W-:-:S02]  /*7030*/  IADD3 R20, P5, R6, UR45, RZ ;  /* 0x0000002d06147c10 */ /* 0x004fc4000ffbe0ff */
[----:B------:R-:W-:Y:S01]  /*7040*/  ISETP.GT.AND P3, PT, R4, 0x19, P3 ;  /* 0x000000190400780c */ /* 0x000fe20001f64270 */
[----:B------:R-:W-:Y:S01]  /*7050*/  @P1 STG.E.U16 desc[UR54][R40.64], R51 ;  /* 0x0000003328001986 */ /* 0x000fe2000c101536 */
[----:B------:R-:W-:Y:S02]  /*7060*/  IADD3.X R21, R7, UR38, RZ, P5, !PT ;  /* 0x0000002607157c10 */ /* 0x000fe4000affe4ff */
[----:B------:R-:W-:Y:S02]  /*7070*/  IADD3 R6, P5, R6, UR46, RZ ;  /* 0x0000002e06067c10 */ /* 0x000fe4000ffbe0ff */
[----:B------:R-:W-:Y:S01]  /*7080*/  ISETP.GT.AND P1, PT, R3, 0x180, PT ;  /* 0x000001800300780c */ /* 0x000fe20003f24270 */
[----:B------:R1:W-:Y:S01]  /*7090*/  @P4 STG.E.U16 desc[UR54][R20.64], R52 ;  /* 0x0000003414004986 */ /* 0x0003e2000c101536 */
[----:B------:R-:W-:Y:S02]  /*70a0*/  ISETP.GT.AND P4, PT, R4, 0x18, P2 ;  /* 0x000000180400780c */ /* 0x000fe40001784270 */
[----:B------:R-:W-:-:S02]  /*70b0*/  IADD3.X R7, R7, UR38, RZ, P5, !PT ;  /* 0x0000002607077c10 */ /* 0x000fc4000affe4ff */
[----:B0-----:R-:W-:Y:S02]  /*70c0*/  IADD3 R14, P5, R8, UR45, RZ ;  /* 0x0000002d080e7c10 */ /* 0x001fe4000ffbe0ff */
[----:B------:R-:W-:Y:S01]  /*70d0*/  ISETP.GT.AND P2, PT, R4, 0x19, P2 ;  /* 0x000000190400780c */ /* 0x000fe20001744270 */
[----:B------:R0:W-:Y:S01]  /*70e0*/  @P3 STG.E.U16 desc[UR54][R6.64], R53 ;  /* 0x0000003506003986 */ /* 0x0001e2000c101536 */
[----:B------:R-:W-:Y:S02]  /*70f0*/  IADD3.X R15, R9, UR38, RZ, P5, !PT ;  /* 0x00000026090f7c10 */ /* 0x000fe4000affe4ff */
[----:B------:R-:W-:Y:S02]  /*7100*/  IADD3 R8, P3, R8, UR46, RZ ;  /* 0x0000002e08087c10 */ /* 0x000fe4000ff7e0ff */
[----:B-1----:R-:W-:Y:S01]  /*7110*/  IADD3 R20, P5, R10, UR39, RZ ;  /* 0x000000270a147c10 */ /* 0x002fe2000ffbe0ff */
[----:B------:R1:W-:Y:S01]  /*7120*/  @P4 STG.E.U16 desc[UR54][R14.64], R54 ;  /* 0x000000360e004986 */ /* 0x0003e2000c101536 */
[----:B------:R-:W-:-:S02]  /*7130*/  ISETP.GT.AND P4, PT, R4, RZ, P1 ;  /* 0x000000ff0400720c */ /* 0x000fc40000f84270 */
[----:B------:R-:W-:Y:S02]  /*7140*/  IADD3.X R9, R9, UR38, RZ, P3, !PT ;  /* 0x0000002609097c10 */ /* 0x000fe40009ffe4ff */
[----:B------:R-:W-:Y:S02]  /*7150*/  ISETP.GT.AND P3, PT, R4, 0x1, P1 ;  /* 0x000000010400780c */ /* 0x000fe40000f64270 */
[----:B------:R-:W-:Y:S01]  /*7160*/  IADD3.X R21, R11, UR38, RZ, P5, !PT ;  /* 0x000000260b157c10 */ /* 0x000fe2000affe4ff */
[----:B------:R-:W-:Y:S01]  /*7170*/  @P2 STG.E.U16 desc[UR54][R8.64], R55 ;  /* 0x0000003708002986 */ /* 0x000fe2000c101536 */
[----:B0-----:R-:W-:Y:S02]  /*7180*/  IADD3 R6, P5, R10, UR40, RZ ;  /* 0x000000280a067c10 */ /* 0x001fe4000ffbe0ff */
[----:B------:R-:W-:Y:S02]  /*7190*/  ISETP.GT.AND P0, PT, R3, 0x188, PT ;  /* 0x000001880300780c */ /* 0x000fe40003f04270 */
[----:B------:R-:W-:-:S02]  /*71a0*/  PRMT R3, R24, 0x7610, R3 ;  /* 0x0000761018037816 */ /* 0x000fc40000000003 */
[----:B------:R-:W-:Y:S02]  /*71b0*/  IADD3.X R7, R11, UR38, RZ, P5, !PT ;  /* 0x000000260b077c10 */ /* 0x000fe4000affe4ff */
[----:B-1----:R-:W-:Y:S01]  /*71c0*/  IADD3 R14, P5, R12, UR39, RZ ;  /* 0x000000270c0e7c10 */ /* 0x002fe2000ffbe0ff */
[----:B------:R-:W-:Y:S01]  /*71d0*/  @P4 STG.E.U16 desc[UR54][R20.64], R3 ;  /* 0x0000000314004986 */ /* 0x000fe2000c101536 */
[----:B------:R-:W-:Y:S02]  /*71e0*/  ISETP.GT.AND P2, PT, R4, RZ, P0 ;  /* 0x000000ff0400720c */ /* 0x000fe40000744270 */
[----:B------:R-:W-:Y:S01]  /*71f0*/  IADD3 R24, P4, R12, UR40, RZ ;  /* 0x000000280c187c10 */ /* 0x000fe2000ff9e0ff */
[----:B------:R0:W-:Y:S01]  /*7200*/  @P3 STG.E.U16 desc[UR54][R6.64], R25 ;  /* 0x0000001906003986 */ /* 0x0001e2000c101536 */
[----:B------:R-:W-:Y:S02]  /*7210*/  ISETP.GT.AND P3, PT, R4, 0x1, P0 ;  /* 0x000000010400780c */ /* 0x000fe40000764270 */
[----:B------:R-:W-:-:S02]  /*7220*/  IADD3.X R15, R13, UR38, RZ, P5, !PT ;  /* 0x000000260d0f7c10 */ /* 0x000fc4000affe4ff */
[----:B------:R-:W-:-:S05]  /*7230*/  ISETP.GT.AND P5, PT, R4, 0x8, P1 ;  /* 0x000000080400780c */ /* 0x000fca0000fa4270 */
[----:B------:R-:W-:Y:S01]  /*7240*/  @P2 STG.E.U16 desc[UR54][R14.64], R26 ;  /* 0x0000001a0e002986 */ /* 0x000fe2000c101536 */
[----:B------:R-:W-:Y:S02]  /*7250*/  ISETP.GT.AND P2, PT, R4, 0x8, P0 ;  /* 0x000000080400780c */ /* 0x000fe40000744270 */
[----:B0-----:R-:W-:Y:S02]  /*7260*/  IADD3.X R25, R13, UR38, RZ, P4, !PT ;  /* 0x000000260d197c10 */ /* 0x001fe4000a7fe4ff */
[----:B------:R-:W-:-:S03]  /*7270*/  IADD3 R6, P4, R10, UR41, RZ ;  /* 0x000000290a067c10 */ /* 0x000fc6000ff9e0ff */
[----:B------:R-:W-:Y:S01]  /*7280*/  @P3 STG.E.U16 desc[UR54][R24.64], R27 ;  /* 0x0000001b18003986 */ /* 0x000fe2000c101536 */
[C---:B------:R-:W-:Y:S02]  /*7290*/  IADD3.X R7, R11.reuse, UR38, RZ, P4, !PT ;  /* 0x000000260b077c10 */ /* 0x040fe4000a7fe4ff */
[----:B------:R-:W-:Y:S02]  /*72a0*/  IADD3 R8, P4, R10, UR42, RZ ;  /* 0x0000002a0a087c10 */ /* 0x000fe4000ff9e0ff */
[----:B------:R-:W-:Y:S01]  /*72b0*/  ISETP.GT.AND P3, PT, R4, 0x9, P1 ;  /* 0x000000090400780c */ /* 0x000fe20000f64270 */
[----:B------:R0:W-:Y:S01]  /*72c0*/  @P5 STG.E.U16 desc[UR54][R6.64], R28 ;  /* 0x0000001c06005986 */ /* 0x0001e2000c101536 */
[----:B------:R-:W-:Y:S02]  /*72d0*/  IADD3.X R9, R11, UR38, RZ, P4, !PT ;  /* 0x000000260b097c10 */ /* 0x000fe4000a7fe4ff */
[----:B------:R-:W-:Y:S02]  /*72e0*/  IADD3 R20, P5, R12, UR41, RZ ;  /* 0x000000290c147c10 */ /* 0x000fe4000ffbe0ff */
[----:B------:R-:W-:-:S02]  /*72f0*/  ISETP.GT.AND P4, PT, R4, 0x9, P0 ;  /* 0x000000090400780c */ /* 0x000fc40000784270 */
[----:B------:R-:W-:Y:S02]  /*7300*/  IADD3.X R21, R13, UR38, RZ, P5, !PT ;  /* 0x000000260d157c10 */ /* 0x000fe4000affe4ff */
[----:B0-----:R-:W-:-:S03]  /*7310*/  IADD3 R6, P5, R12, UR42, RZ ;  /* 0x0000002a0c067c10 */ /* 0x001fc6000ffbe0ff */
[----:B------:R-:W-:Y:S01]  /*7320*/  @P3 STG.E.U16 desc[UR54][R8.64], R29 ;  /* 0x0000001d08003986 */ /* 0x000fe2000c101536 */
[----:B------:R-:W-:Y:S02]  /*7330*/  ISETP.GT.AND P3, PT, R4, 0x11, P1 ;  /* 0x000000110400780c */ /* 0x000fe40000f64270 */
[----:B------:R-:W-:Y:S01]  /*7340*/  IADD3.X R7, R13, UR38, RZ, P5, !PT ;  /* 0x000000260d077c10 */ /* 0x000fe2000affe4ff */
[----:B------:R-:W-:Y:S01]  /*7350*/  @P2 STG.E.U16 desc[UR54][R20.64], R30 ;  /* 0x0000001e14002986 */ /* 0x000fe2000c101536 */
[----:B------:R-:W-:Y:S02]  /*7360*/  IADD3 R14, P5, R10, UR43, RZ ;  /* 0x0000002b0a0e7c10 */ /* 0x000fe4000ffbe0ff */
[----:B------:R-:W-:Y:S01]  /*7370*/  ISETP.GT.AND P2, PT, R4, 0x10, P1 ;  /* 0x000000100400780c */ /* 0x000fe20000f44270 */
[----:B------:R0:W-:Y:S01]  /*7380*/  @P4 STG.E.U16 desc[UR54][R6.64], R31 ;  /* 0x0000001f06004986 */ /* 0x0001e2000c101536 */
[----:B------:R-:W-:Y:S02]  /*7390*/  IADD3 R24, P4, R10, UR44, RZ ;  /* 0x0000002c0a187c10 */ /* 0x000fe4000ff9e0ff */
[----:B------:R-:W-:-:S02]  /*73a0*/  IADD3.X R15, R11, UR38, RZ, P5, !PT ;  /* 0x000000260b0f7c10 */ /* 0x000fc4000affe4ff */
[----:B------:R-:W-:Y:S02]  /*73b0*/  ISETP.GT.AND P5, PT, R4, 0x10, P0 ;  /* 0x000000100400780c */ /* 0x000fe400007a4270 */
[----:B------:R-:W-:Y:S02]  /*73c0*/  IADD3.X R25, R11, UR38, RZ, P4, !PT ;  /* 0x000000260b197c10 */ /* 0x000fe4000a7fe4ff */
[----:B0-----:R-:W-:-:S03]  /*73d0*/  IADD3 R6, P4, R12, UR43, RZ ;  /* 0x0000002b0c067c10 */ /* 0x001fc6000ff9e0ff */
[----:B------:R-:W-:Y:S01]  /*73e0*/  @P2 STG.E.U16 desc[UR54][R14.64], R32 ;  /* 0x000000200e002986 */ /* 0x000fe2000c101536 */
[C---:B------:R-:W-:Y:S02]  /*73f0*/  ISETP.GT.AND P2, PT, R4.reuse, 0x11, P0 ;  /* 0x000000110400780c */ /* 0x040fe40000744270 */
[C---:B------:R-:W-:Y:S01]  /*7400*/  IADD3.X R7, R13.reuse, UR38, RZ, P4, !PT ;  /* 0x000000260d077c10 */ /* 0x040fe2000a7fe4ff */
[----:B------:R-:W-:Y:S01]  /*7410*/  @P3 STG.E.U16 desc[UR54][R24.64], R33 ;  /* 0x0000002118003986 */ /* 0x000fe2000c101536 */
[----:B------:R-:W-:Y:S02]  /*7420*/  ISETP.GT.AND P3, PT, R4, 0x18, P1 ;  /* 0x000000180400780c */ /* 0x000fe40000f64270 */
[----:B------:R-:W-:Y:S01]  /*7430*/  IADD3 R8, P4, R12, UR44, RZ ;  /* 0x0000002c0c087c10 */ /* 0x000fe2000ff9e0ff */
[----:B------:R0:W-:Y:S01]  /*7440*/  @P5 STG.E.U16 desc[UR54][R6.64], R34 ;  /* 0x0000002206005986 */ /* 0x0001e2000c101536 */
[----:B------:R-:W-:Y:S02]  /*7450*/  IADD3 R20, P5, R10, UR45, RZ ;  /* 0x0000002d0a147c10 */ /* 0x000fe4000ffbe0ff */
[----:B------:R-:W-:-:S02]  /*7460*/  IADD3.X R9, R13, UR38, RZ, P4, !PT ;  /* 0x000000260d097c10 */ /* 0x000fc4000a7fe4ff */
[----:B------:R-:W-:Y:S02]  /*7470*/  IADD3.X R21, R11, UR38, RZ, P5, !PT ;  /* 0x000000260b157c10 */ /* 0x000fe4000affe4ff */
[C---:B------:R-:W-:Y:S01]  /*7480*/  ISETP.GT.AND P1, PT, R4.reuse, 0x19, P1 ;  /* 0x000000190400780c */ /* 0x040fe20000f24270 */
[----:B------:R1:W-:Y:S01]  /*7490*/  @P2 STG.E.U16 desc[UR54][R8.64], R35 ;  /* 0x0000002308002986 */ /* 0x0003e2000c101536 */
[C---:B------:R-:W-:Y:S02]  /*74a0*/  ISETP.GT.AND P4, PT, R4.reuse, 0x18, P0 ;  /* 0x000000180400780c */ /* 0x040fe40000784270 */
[----:B------:R-:W-:Y:S01]  /*74b0*/  ISETP.GT.AND P0, PT, R4, 0x19, P0 ;  /* 0x000000190400780c */ /* 0x000fe20000704270 */
[----:B------:R1:W-:Y:S01]  /*74c0*/  @P3 STG.E.U16 desc[UR54][R20.64], R36 ;  /* 0x0000002414003986 */ /* 0x0003e2000c101536 */
[----:B------:R-:W-:Y:S02]  /*74d0*/  IADD3 R4, P2, R10, UR46, RZ ;  /* 0x0000002e0a047c10 */ /* 0x000fe4000ff5e0ff */
[----:B0-----:R-:W-:-:S02]  /*74e0*/  IADD3 R6, P3, R12, UR45, RZ ;  /* 0x0000002d0c067c10 */ /* 0x001fc4000ff7e0ff */
[----:B------:R-:W-:Y:S02]  /*74f0*/  IADD3 R10, P5, R12, UR46, RZ ;  /* 0x0000002e0c0a7c10 */ /* 0x000fe4000ffbe0ff */
[----:B------:R-:W-:Y:S02]  /*7500*/  IADD3.X R5, R11, UR38, RZ, P2, !PT ;  /* 0x000000260b057c10 */ /* 0x000fe400097fe4ff */
[C---:B------:R-:W-:Y:S02]  /*7510*/  IADD3.X R7, R13.reuse, UR38, RZ, P3, !PT ;  /* 0x000000260d077c10 */ /* 0x040fe40009ffe4ff */
[----:B------:R-:W-:Y:S01]  /*7520*/  IADD3.X R11, R13, UR38, RZ, P5, !PT ;  /* 0x000000260d0b7c10 */ /* 0x000fe2000affe4ff */
[----:B------:R1:W-:Y:S04]  /*7530*/  @P1 STG.E.U16 desc[UR54][R4.64], R37 ;  /* 0x0000002504001986 */ /* 0x0003e8000c101536 */
[----:B------:R1:W-:Y:S04]  /*7540*/  @P4 STG.E.U16 desc[UR54][R6.64], R38 ;  /* 0x0000002606004986 */ /* 0x0003e8000c101536 */
[----:B------:R1:W-:Y:S02]  /*7550*/  @P0 STG.E.U16 desc[UR54][R10.64], R39 ;  /* 0x000000270a000986 */ /* 0x0003e4000c101536 */
.L_x_158:
[----:B------:R-:W-:Y:S05]  /*7560*/  BSYNC B0 ;  /* 0x0000000000007941 */ /* 0x000fea0003800000 */
.L_x_32:
[----:B------:R-:W-:Y:S01]  /*7570*/  IADD3 R16, P0, R16, UR52, RZ ;  /* 0x0000003410107c10 */ /* 0x000fe2000ff1e0ff */
[----:B------:R-:W-:Y:S01]  /*7580*/  ULDC.64 UR4, c[0x0][0x650] ;  /* 0x0001940000047ab9 */ /* 0x000fe20000000a00 */
[----:B----4-:R-:W-:Y:S01]  /*7590*/  PRMT R3, RZ, 0x7610, R3 ;  /* 0x00007610ff037816 */ /* 0x010fe20000000003 */
[----:B------:R-:W-:Y:S01]  /*75a0*/  IMAD.MOV.U32 R96, RZ, RZ, -0x1 ;  /* 0xffffffffff607424 */ /* 0x000fe200078e00ff */
[----:B------:R-:W-:Y:S01]  /*75b0*/  IADD3.X R17, R17, UR37, RZ, P0, !PT ;  /* 0x0000002511117c10 */ /* 0x000fe200087fe4ff */
[----:B------:R-:W-:Y:S01]  /*75c0*/  IMAD.MOV.U32 R97, RZ, RZ, -0x1 ;  /* 0xffffffffff617424 */ /* 0x000fe200078e00ff */
[----:B------:R-:W-:-:S04]  /*75d0*/  ISETP.GE.U32.AND P0, PT, R16, UR4, PT ;  /* 0x0000000410007c0c */ /* 0x000fc8000bf06070 */
[----:B------:R-:W-:-:S13]  /*75e0*/  ISETP.GE.U32.AND.EX P0, PT, R17, UR5, PT, P0 ;  /* 0x0000000511007c0c */ /* 0x000fda000bf06100 */
[----:B------:R-:W-:Y:S05]  /*75f0*/  @P0 BRA `(.L_x_159) ;  /* 0x0000000400580947 */ /* 0x000fea0003800000 */
[----:B-1----:R-:W1:Y:S01]  /*7600*/  LDC.64 R10, c[0x0][0x628] ;  /* 0x00018a00ff0a7b82 */ /* 0x002e620000000a00 */
[----:B------:R-:W4:Y:S01]  /*7610*/  S2R R12, SR_CTAID.X ;  /* 0x00000000000c7919 */ /* 0x000f220000002500 */
[----:B0-----:R-:W-:Y:S02]  /*7620*/  IMAD.MOV.U32 R8, RZ, RZ, R16 ;  /* 0x000000ffff087224 */ /* 0x001fe400078e0010 */
[----:B------:R-:W-:Y:S01]  /*7630*/  IMAD.MOV.U32 R9, RZ, RZ, R17 ;  /* 0x000000ffff097224 */ /* 0x000fe200078e0011 */
[----:B------:R-:W0:Y:S03]  /*7640*/  S2R R20, SR_CTAID.Y ;  /* 0x0000000000147919 */ /* 0x000e260000002600 */
[----:B------:R-:W0:Y:S08]  /*7650*/  LDC R0, c[0x0][0x630] ;  /* 0x00018c00ff007b82 */ /* 0x000e300000000800 */
[----:B------:R-:W0:Y:S01]  /*7660*/  LDC.64 R14, c[0x0][0x620] ;  /* 0x00018800ff0e7b82 */ /* 0x000e220000000a00 */
[----:B-1----:R-:W-:-:S04]  /*7670*/  ISETP.NE.U32.AND P0, PT, R10, RZ, PT ;  /* 0x000000ff0a00720c */ /* 0x002fc80003f05070 */
[----:B------:R-:W-:-:S13]  /*7680*/  ISETP.NE.AND.EX P0, PT, R11, RZ, PT, P0 ;  /* 0x000000ff0b00720c */ /* 0x000fda0003f05300 */
[----:B0---4-:R-:W-:Y:S05]  /*7690*/  @!P0 BRA `(.L_x_160) ;  /* 0x0000000000288947 */ /* 0x011fea0003800000 */
        /* <DEDUP_REMOVED lines=10> */
.L_x_160:
[-CC-:B------:R-:W-:Y:S01]  /*7740*/  SHF.R.U64 R97, R8, R0.reuse, R9.reuse ;  /* 0x0000000008617219 */ /* 0x180fe20000001209 */
[----:B------:R-:W0:Y:S01]  /*7750*/  LDC.64 R28, c[0x0][0x640] ;  /* 0x00019000ff1c7b82 */ /* 0x000e220000000a00 */
[----:B------:R-:W-:Y:S01]  /*7760*/  SHF.R.U32.HI R0, RZ, R0, R9 ;  /* 0x00000000ff007219 */ /* 0x000fe20000011609 */
[----:B------:R-:W-:Y:S01]  /*7770*/  ULDC UR4, c[0x0][0x150] ;  /* 0x0000540000047ab9 */ /* 0x000fe20000000800 */
[----:B------:R-:W-:Y:S02]  /*7780*/  IADD3 R3, P0, RZ, -R97, RZ ;  /* 0x80000061ff037210 */ /* 0x000fe40007f1e0ff */
[----:B------:R-:W-:-:S03]  /*7790*/  I2FP.F32.U32 R8, R12 ;  /* 0x0000000c00087245 */ /* 0x000fc60000201000 */
[----:B------:R-:W1:Y:S01]  /*77a0*/  LDC R6, c[0x0][0x618] ;  /* 0x00018600ff067b82 */ /* 0x000e620000000800 */
[----:B------:R-:W-:Y:S02]  /*77b0*/  IMAD.X R7, RZ, RZ, ~R0, P0 ;  /* 0x000000ffff077224 */ /* 0x000fe400000e0e00 */
[----:B------:R-:W-:Y:S01]  /*77c0*/  FMUL R8, R8, UR4 ;  /* 0x0000000408087c20 */ /* 0x000fe20008400000 */
[----:B------:R-:W-:Y:S01]  /*77d0*/  IMAD.WIDE.U32 R4, R3, R14, R16 ;  /* 0x0000000e03047225 */ /* 0x000fe200078e0010 */
[----:B------:R-:W-:-:S03]  /*77e0*/  ULDC UR4, c[0x0][0x154] ;  /* 0x0000550000047ab9 */ /* 0x000fc60000000800 */
[----:B------:R-:W-:Y:S01]  /*77f0*/  IMAD R0, R7, R14, RZ ;  /* 0x0000000e07007224 */ /* 0x000fe200078e02ff */
[----:B------:R-:W4:Y:S01]  /*7800*/  LDC R24, c[0x0][0x608] ;  /* 0x00018200ff187b82 */ /* 0x000f220000000800 */
[----:B------:R-:W2:Y:S02]  /*7810*/  F2I.U32.TRUNC.NTZ R8, R8 ;  /* 0x0000000800087305 */ /* 0x000ea4000020f000 */
[----:B------:R-:W-:Y:S01]  /*7820*/  IMAD R3, R3, R15, R0 ;  /* 0x0000000f03037224 */ /* 0x000fe200078e0200 */
[----:B------:R-:W-:-:S03]  /*7830*/  I2FP.F32.U32 R0, R20 ;  /* 0x0000001400007245 */ /* 0x000fc60000201000 */
[----:B------:R-:W-:Y:S01]  /*7840*/  IMAD.IADD R3, R5, 0x1, R3 ;  /* 0x0000000105037824 */ /* 0x000fe200078e0203 */
[----:B------:R-:W3:Y:S01]  /*7850*/  LDC R9, c[0x0][0x658] ;  /* 0x00019600ff097b82 */ /* 0x000ee20000000800 */
[----:B0-----:R-:W-:-:S04]  /*7860*/  ISETP.NE.U32.AND P0, PT, R28, RZ, PT ;  /* 0x000000ff1c00720c */ /* 0x001fc80003f05070 */
[----:B------:R-:W-:-:S03]  /*7870*/  ISETP.NE.AND.EX P0, PT, R29, RZ, PT, P0 ;  /* 0x000000ff1d00720c */ /* 0x000fc60003f05300 */
[----:B------:R-:W0:Y:S01]  /*7880*/  LDC R7, c[0x0][0x144] ;  /* 0x00005100ff077b82 */ /* 0x000e220000000800 */
[-CC-:B-1----:R-:W-:Y:S01]  /*7890*/  SHF.R.U64 R10, R4, R6.reuse, R3.reuse ;  /* 0x00000006040a7219 */ /* 0x182fe20000001203 */
[----:B--2---:R-:W-:Y:S01]  /*78a0*/  IMAD.MOV R8, RZ, RZ, -R8 ;  /* 0x000000ffff087224 */ /* 0x004fe200078e0a08 */
[----:B------:R-:W-:Y:S01]  /*78b0*/  SHF.R.U32.HI R3, RZ, R6, R3 ;  /* 0x00000006ff037219 */ /* 0x000fe20000011603 */
[----:B------:R-:W-:Y:S01]  /*78c0*/  FMUL R6, R0, UR4 ;  /* 0x0000000400067c20 */ /* 0x000fe20008400000 */
[----:B------:R-:W-:-:S03]  /*78d0*/  IMAD.MOV.U32 R4, RZ, RZ, 0x1 ;  /* 0x00000001ff047424 */ /* 0x000fc600078e00ff */
[----:B------:R-:W1:Y:S01]  /*78e0*/  LDC R21, c[0x0][0x148] ;  /* 0x00005200ff157b82 */ /* 0x000e620000000800 */
[----:B------:R2:W0:Y:S01]  /*78f0*/  F2I.U32.TRUNC.NTZ R14, R6 ;  /* 0x00000006000e7305 */ /* 0x000422000020f000 */
[-CC-:B----4-:R-:W-:Y:S02]  /*7900*/  SHF.R.U64 R13, R10, R24.reuse, R3.reuse ;  /* 0x000000180a0d7219 */ /* 0x190fe40000001203 */
[----:B------:R-:W-:-:S04]  /*7910*/  SHF.R.U32.HI R0, RZ, R24, R3 ;  /* 0x00000018ff007219 */ /* 0x000fc80000011603 */
[----:B------:R-:W4:Y:S01]  /*7920*/  LDC R25, c[0x0][0x600] ;  /* 0x00018000ff197b82 */ /* 0x000f220000000800 */
[-CC-:B---3--:R-:W-:Y:S02]  /*7930*/  SHF.R.U64 R15, R13, R9.reuse, R0.reuse ;  /* 0x000000090d0f7219 */ /* 0x188fe40000001200 */
[----:B------:R-:W-:-:S05]  /*7940*/  SHF.R.U32.HI R5, RZ, R9, R0 ;  /* 0x00000009ff057219 */ /* 0x000fca0000011600 */
[----:B------:R-:W3:Y:S01]  /*7950*/  LDC R26, c[0x0][0x648] ;  /* 0x00019200ff1a7b82 */ /* 0x000ee20000000800 */
[----:B0-----:R-:W-:Y:S01]  /*7960*/  IMAD R27, R7, R8, R12 ;  /* 0x00000008071b7224 */ /* 0x001fe200078e020c */
[----:B------:R-:W-:Y:S01]  /*7970*/  SHF.L.U32 R12, R4, R9, RZ ;  /* 0x00000009040c7219 */ /* 0x000fe200000006ff */
[----:B------:R-:W-:-:S05]  /*7980*/  IMAD.MOV.U32 R4, RZ, RZ, R15 ;  /* 0x000000ffff047224 */ /* 0x000fca00078e000f */
[----:B------:R-:W0:Y:S08]  /*7990*/  LDC R30, c[0x0][0x638] ;  /* 0x00018e00ff1e7b82 */ /* 0x000e300000000800 */
[----:B------:R-:W0:Y:S01]  /*79a0*/  LDC R31, c[0x0][0x610] ;  /* 0x00018400ff1f7b82 */ /* 0x000e220000000800 */
[----:B-12-4-:R-:W-:Y:S05]  /*79b0*/  @!P0 BRA `(.L_x_161) ;  /* 0x0000000000288947 */ /* 0x016fea0003800000 */
[----:B------:R-:W1:Y:S02]  /*79c0*/  LDC R0, c[0x0][0x64c] ;  /* 0x00019300ff007b82 */ /* 0x000e640000000800 */
[----:B-1----:R-:W-:-:S05]  /*79d0*/  IADD3 R3, P0, R15, R0, RZ ;  /* 0x000000000f037210 */ /* 0x002fca0007f1e0ff */
        /* <DEDUP_REMOVED lines=8> */
.L_x_161:
[----:B------:R-:W-:Y:S01]  /*7a60*/  ISETP.NE.AND P0, PT, R2, 0x1, PT ;  /* 0x000000010200780c */ /* 0x000fe20003f05270 */
[----:B------:R-:W-:Y:S01]  /*7a70*/  IMAD.MOV R14, RZ, RZ, -R14 ;  /* 0x000000ffff0e7224 */ /* 0x000fe200078e0a0e */
[----:B---3--:R-:W-:Y:S01]  /*7a80*/  SHF.R.U64 R3, R4, R26, R5 ;  /* 0x0000001a04037219 */ /* 0x008fe20000001205 */
[----:B------:R-:W-:Y:S01]  /*7a90*/  VIADD R5, R25, 0xffffffff ;  /* 0xffffffff19057836 */ /* 0x000fe20000000000 */
[----:B------:R-:W-:-:S03]  /*7aa0*/  LOP3.LUT R0, R13, R94, RZ, 0xc0, !PT ;  /* 0x0000005e0d007212 */ /* 0x000fc600078ec0ff */
[----:B------:R-:W-:Y:S01]  /*7ab0*/  IMAD.MOV R4, RZ, RZ, -R3 ;  /* 0x000000ffff047224 */ /* 0x000fe200078e0a03 */
[----:B------:R-:W-:Y:S01]  /*7ac0*/  LOP3.LUT R10, R10, R5, RZ, 0xc0, !PT ;  /* 0x000000050a0a7212 */ /* 0x000fe200078ec0ff */
[----:B------:R-:W-:Y:S02]  /*7ad0*/  IMAD R0, R12, R3, R0 ;  /* 0x000000030c007224 */ /* 0x000fe400078e0200 */
[----:B0-----:R-:W-:Y:S02]  /*7ae0*/  IMAD R3, R4, R30, R15 ;  /* 0x0000001e04037224 */ /* 0x001fe400078e020f */
[----:B------:R-:W-:Y:S02]  /*7af0*/  @P0 IMAD R27, R21, R14, R20 ;  /* 0x0000000e151b0224 */ /* 0x000fe400078e0214 */
[----:B------:R-:W-:Y:S02]  /*7b00*/  IMAD R5, R3, R25, R10 ;  /* 0x0000001903057224 */ /* 0x000fe400078e020a */
[----:B------:R-:W-:-:S02]  /*7b10*/  IMAD R0, R0, R31, R27 ;  /* 0x0000001f00007224 */ /* 0x000fc400078e021b */
[----:B------:R-:W-:-:S03]  /*7b20*/  IMAD.MOV.U32 R4, RZ, RZ, 0x1 ;  /* 0x00000001ff047424 */ /* 0x000fc600078e00ff */
[----:B------:R-:W-:Y:S02]  /*7b30*/  SEL R96, R5, R0, !P0 ;  /* 0x0000000005607207 */ /* 0x000fe40004000000 */
[----:B------:R-:W-:Y:S02]  /*7b40*/  PRMT R3, R4, 0x7610, R3 ;  /* 0x0000761004037816 */ /* 0x000fe40000000003 */
[----:B------:R-:W-:-:S07]  /*7b50*/  SEL R0, R0, R5, !P0 ;  /* 0x0000000500007207 */ /* 0x000fce0004000000 */
.L_x_159:
[----:B------:R-:W-:Y:S01]  /*7b60*/  LOP3.LUT P0, RZ, R3, 0xff, RZ, 0xc0, !PT ;  /* 0x000000ff03ff7812 */ /* 0x000fe2000780c0ff */
[----:B-1-3--:R-:W-:-:S12]  /*7b70*/  IMAD.MOV.U32 R99, RZ, RZ, R0 ;  /* 0x000000ffff637224 */ /* 0x00afd800078e0000 */
[----:B------:R-:W-:Y:S05]  /*7b80*/  @P0 BRA `(.L_x_162) ;  /* 0xffffff9800580947 */ /* 0x000fea000383ffff */
[----:B------:R-:W-:Y:S05]  /*7b90*/  EXIT ;  /* 0x000000000000794d */ /* 0x000fea0003800000 */
.L_x_7:
        /* <DEDUP_REMOVED lines=26> */
.L_x_164:
[----:B------:R-:W0:Y:S01]  /*7d40*/  LDC.64 R30, c[0x0][0x640] ;  /* 0x00019000ff1e7b82 */ /* 0x000e220000000a00 */
[-CC-:B------:R-:W-:Y:S01]  /*7d50*/  SHF.R.U64 R22, R14, R8.reuse, R15.reuse ;  /* 0x000000080e167219 */ /* 0x180fe2000000120f */
[----:B------:R-:W-:Y:S01]  /*7d60*/  IMAD.MOV.U32 R27, RZ, RZ, 0x1 ;  /* 0x00000001ff1b7424 */ /* 0x000fe200078e00ff */
[----:B------:R-:W-:Y:S02]  /*7d70*/  SHF.R.U32.HI R7, RZ, R8, R15 ;  /* 0x00000008ff077219 */ /* 0x000fe4000001160f */
[----:B------:R-:W-:-:S03]  /*7d80*/  IADD3 R13, P0, RZ, -R22, RZ ;  /* 0x80000016ff0d7210 */ /* 0x000fc60007f1e0ff */
[----:B------:R-:W1:Y:S02]  /*7d90*/  LDC R12, c[0x0][0x618] ;  /* 0x00018600ff0c7b82 */ /* 0x000e640000000800 */
[----:B------:R-:W-:Y:S02]  /*7da0*/  IMAD.X R7, RZ, RZ, ~R7, P0 ;  /* 0x000000ffff077224 */ /* 0x000fe400000e0e07 */
[----:B------:R-:W-:-:S04]  /*7db0*/  IMAD.WIDE.U32 R10, R13, R24, R16 ;  /* 0x000000180d0a7225 */ /* 0x000fc800078e0010 */
[----:B------:R-:W2:Y:S01]  /*7dc0*/  LDC R14, c[0x0][0x608] ;  /* 0x00018200ff0e7b82 */ /* 0x000ea20000000800 */
[----:B------:R-:W-:-:S04]  /*7dd0*/  IMAD R8, R7, R24, RZ ;  /* 0x0000001807087224 */ /* 0x000fc800078e02ff */
[----:B------:R-:W-:-:S03]  /*7de0*/  IMAD R7, R13, R25, R8 ;  /* 0x000000190d077224 */ /* 0x000fc600078e0208 */
[----:B------:R-:W3:Y:S01]  /*7df0*/  LDC R28, c[0x0][0x658] ;  /* 0x00019600ff1c7b82 */ /* 0x000ee20000000800 */
[----:B------:R-:W-:Y:S01]  /*7e00*/  IMAD.IADD R7, R11, 0x1, R7 ;  /* 0x000000010b077824 */ /* 0x000fe200078e0207 */
[----:B0-----:R-:W-:Y:S01]  /*7e10*/  ISETP.NE.U32.AND P0, PT, R30, RZ, PT ;  /* 0x000000ff1e00720c */ /* 0x001fe20003f05070 */
[----:B------:R-:W-:-:S03]  /*7e20*/  IMAD.MOV.U32 R11, RZ, RZ, -0x1 ;  /* 0xffffffffff0b7424 */ /* 0x000fc600078e00ff */
        /* <DEDUP_REMOVED lines=8> */
[-C--:B---3--:R-:W-:Y:S02]  /*7eb0*/  SHF.L.U32 R10, R11, R28.reuse, RZ ;  /* 0x0000001c0b0a7219 */ /* 0x088fe400000006ff */
[--C-:B------:R-:W-:Y:S02]  /*7ec0*/  SHF.R.U64 R26, R24, R28, R7.reuse ;  /* 0x0000001c181a7219 */ /* 0x100fe40000001207 */
[----:B------:R-:W-:Y:S02]  /*7ed0*/  LOP3.LUT R29, RZ, R10, RZ, 0x33, !PT ;  /* 0x0000000aff1d7212 */ /* 0x000fe400078e33ff */
[----:B------:R-:W-:Y:S01]  /*7ee0*/  SHF.R.U32.HI R11, RZ, R28, R7 ;  /* 0x0000001cff0b7219 */ /* 0x000fe20000011607 */
[----:B------:R-:W3:Y:S01]  /*7ef0*/  LDC R32, c[0x0][0x610] ;  /* 0x00018400ff207b82 */ /* 0x000ee20000000800 */
[----:B------:R-:W-:Y:S01]  /*7f00*/  IMAD.MOV.U32 R10, RZ, RZ, R26 ;  /* 0x000000ffff0a7224 */ /* 0x000fe200078e001a */
[----:B------:R-:W-:Y:S06]  /*7f10*/  @!P0 BRA `(.L_x_165) ;  /* 0x0000000000288947 */ /* 0x000fec0003800000 */
        /* <DEDUP_REMOVED lines=10> */
.L_x_165:
[----:B------:R-:W-:Y:S02]  /*7fc0*/  ISETP.NE.AND P0, PT, R2, 0x1, PT ;  /* 0x000000010200780c */ /* 0x000fe40003f05270 */
[----:B-1----:R-:W-:Y:S01]  /*7fd0*/  SHF.R.U64 R8, R10, R8, R11 ;  /* 0x000000080a087219 */ /* 0x002fe2000000120b */
[----:B0-----:R-:W-:Y:S01]  /*7fe0*/  VIADD R11, R21, 0xffffffff ;  /* 0xffffffff150b7836 */ /* 0x001fe20000000000 */
[----:B------:R-:W-:Y:S02]  /*7ff0*/  SHF.L.U32 R27, R27, R28, RZ ;  /* 0x0000001c1b1b7219 */ /* 0x000fe400000006ff */
[----:B------:R-:W-:Y:S01]  /*8000*/  LOP3.LUT R5, R24, R29, RZ, 0xc0, !PT ;  /* 0x0000001d18057212 */ /* 0x000fe200078ec0ff */
[----:B------:R-:W-:-:S04]  /*8010*/  IMAD.MOV R7, RZ, RZ, -R8 ;  /* 0x000000ffff077224 */ /* 0x000fc800078e0a08 */
[----:B------:R-:W-:Y:S02]  /*8020*/  IMAD R5, R27, R8, R5 ;  /* 0x000000081b057224 */ /* 0x000fe400078e0205 */
[----:B------:R-:W-:Y:S01]  /*8030*/  @P0 IMAD R6, R9, R23, R4 ;  /* 0x0000001709060224 */ /* 0x000fe200078e0204 */
[----:B------:R-:W-:Y:S01]  /*8040*/  LOP3.LUT R9, R20, R11, RZ, 0xc0, !PT ;  /* 0x0000000b14097212 */ /* 0x000fe200078ec0ff */
[----:B--2---:R-:W-:Y:S02]  /*8050*/  IMAD R4, R7, R25, R26 ;  /* 0x0000001907047224 */ /* 0x004fe400078e021a */
[----:B---3--:R-:W-:Y:S02]  /*8060*/  IMAD R6, R5, R32, R6 ;  /* 0x0000002005067224 */ /* 0x008fe400078e0206 */
[----:B------:R-:W-:Y:S02]  /*8070*/  IMAD R5, R4, R21, R9 ;  /* 0x0000001504057224 */ /* 0x000fe400078e0209 */
[----:B------:R-:W-:-:S02]  /*8080*/  IMAD.MOV.U32 R8, RZ, RZ, 0x1 ;  /* 0x00000001ff087424 */ /* 0x000fc400078e00ff */
[----:B------:R-:W-:Y:S01]  /*8090*/  IMAD.MOV.U32 R7, RZ, RZ, R22 ;  /* 0x000000ffff077224 */ /* 0x000fe200078e0016 */
[----:B------:R-:W-:Y:S02]  /*80a0*/  SEL R21, R5, R6, !P0 ;  /* 0x0000000605157207 */ /* 0x000fe40004000000 */
[----:B------:R-:W-:-:S07]  /*80b0*/  SEL R20, R6, R5, !P0 ;  /* 0x0000000506147207 */ /* 0x000fce0004000000 */
.L_x_163:
[----:B------:R-:W-:-:S08]  /*80c0*/  NOP ;  /* 0x0000000000007918 */ /* 0x000fd00000000000 */
[----:B------:R-:W0:-:S00]  /*80d0*/  USETMAXREG.DEALLOC.CTAPOOL 0x28 ;  /* 0x00000028000079c8 */ /* 0x000e0000080e0500 */
[----:B0-----:R-:W-:-:S13]  /*80e0*/  ISETP.NE.AND P0, PT, R3, RZ, PT ;  /* 0x000000ff0300720c */ /* 0x001fda0003f05270 */
[----:B------:R-:W-:Y:S05]  /*80f0*/  @P0 EXIT ;  /* 0x000000000000094d */ /* 0x000fea0003800000 */
[----:B------:R-:W-:Y:S01]  /*8100*/  LOP3.LUT P0, RZ, R8, 0xff, RZ, 0xc0, !PT ;  /* 0x000000ff08ff7812 */ /* 0x000fe2000780c0ff */
[----:B------:R-:W-:Y:S02]  /*8110*/  IMAD.MOV.U32 R3, RZ, RZ, 0x1 ;  /* 0x00000001ff037424 */ /* 0x000fe400078e00ff */
[----:B------:R-:W-:-:S10]  /*8120*/  IMAD.MOV.U32 R8, RZ, RZ, RZ ;  /* 0x000000ffff087224 */ /* 0x000fd400078e00ff */
[----:B------:R-:W-:Y:S05]  /*8130*/  @!P0 BRA `(.L_x_166) ;  /* 0x0000000c00288947 */ /* 0x000fea0003800000 */
[----:B------:R-:W0:Y:S01]  /*8140*/  LDC R3, c[0x0][0x28c] ;  /* 0x0000a300ff037b82 */ /* 0x000e220000000800 */
[----:B------:R-:W1:Y:S01]  /*8150*/  S2R R13, SR_CgaCtaId ;  /* 0x00000000000d7919 */ /* 0x000e620000008800 */
[----:B------:R-:W-:Y:S01]  /*8160*/  ULDC UR5, c[0x0][0x658] ;  /* 0x0001960000057ab9 */ /* 0x000fe20000000800 */
[----:B------:R-:W-:Y:S01]  /*8170*/  UMOV UR6, 0xffffffff ;  /* 0xffffffff00067882 */ /* 0x000fe20000000000 */
[----:B------:R-:W-:Y:S01]  /*8180*/  BSSY B0, `(.L_x_166) ;  /* 0x00000c5000007945 */ /* 0x000fe20003800000 */
[----:B------:R-:W-:Y:S01]  /*8190*/  USHF.L.U32 UR6, UR6, UR5, URZ ;  /* 0x0000000506067299 */ /* 0x000fe2000800063f */
[----:B------:R-:W-:Y:S01]  /*81a0*/  IMAD.MOV.U32 R10, RZ, RZ, 0x1 ;  /* 0x00000001ff0a7424 */ /* 0x000fe200078e00ff */
[----:B------:R-:W-:Y:S01]  /*81b0*/  LOP3.LUT R9, R18, 0x2, RZ, 0xfc, !PT ;  /* 0x0000000212097812 */ /* 0x000fe200078efcff */
[----:B------:R-:W-:Y:S01]  /*81c0*/  IMAD.MOV.U32 R8, RZ, RZ, RZ ;  /* 0x000000ffff087224 */ /* 0x000fe200078e00ff */
[----:B------:R-:W-:Y:S01]  /*81d0*/  ULDC UR4, c[0x0][0x600] ;  /* 0x0001800000047ab9 */ /* 0x000fe20000000800 */
[----:B------:R-:W-:Y:S01]  /*81e0*/  UMOV UR7, 0x1 ;  /* 0x0000000100077882 */ /* 0x000fe20000000000 */
[----:B------:R-:W-:-:S02]  /*81f0*/  UIADD3 UR15, UR4, -0x1, URZ ;  /* 0xffffffff040f7890 */ /* 0x000fc4000fffe03f */
[----:B------:R-:W-:Y:S02]  /*8200*/  USHF.L.U32 UR17, UR7, UR5, URZ ;  /* 0x0000000507117299 */ /* 0x000fe4000800063f */
[----:B------:R-:W-:Y:S01]  /*8210*/  ULOP3.LUT UR16, URZ, UR6, URZ, 0x33, !UPT ;  /* 0x000000063f107292 */ /* 0x000fe2000f8e333f */
[----:B------:R-:W-:Y:S01]  /*8220*/  ULDC.64 UR20, c[0x0][0x198] ;  /* 0x0000660000147ab9 */ /* 0x000fe20000000a00 */
[----:B0-----:R-:W-:-:S05]  /*8230*/  VIADD R3, R3, 0x1f ;  /* 0x0000001f03037836 */ /* 0x001fca0000000000 */
[----:B------:R-:W-:-:S04]  /*8240*/  SHF.R.S32.HI R4, RZ, 0x1f, R3 ;  /* 0x0000001fff047819 */ /* 0x000fc80000011403 */
[----:B------:R-:W-:Y:S01]  /*8250*/  LEA.HI R4, R4, R3, RZ, 0x5 ;  /* 0x0000000304047211 */ /* 0x000fe200078f28ff */
[C---:B-1----:R-:W-:Y:S02]  /*8260*/  IMAD.SHL.U32 R12, R13.reuse, 0x10, RZ ;  /* 0x000000100d0c7824 */ /* 0x042fe400078e00ff */
[----:B------:R-:W-:Y:S01]  /*8270*/  IMAD.SHL.U32 R13, R13, 0x200, RZ ;  /* 0x000002000d0d7824 */ /* 0x000fe200078e00ff */
[----:B------:R-:W-:Y:S01]  /*8280*/  SHF.R.S32.HI R11, RZ, 0x5, R4 ;  /* 0x00000005ff0b7819 */ /* 0x000fe20000011404 */
[----:B------:R-:W-:Y:S01]  /*8290*/  IMAD.MOV.U32 R3, RZ, RZ, 0x1 ;  /* 0x00000001ff037424 */ /* 0x000fe200078e00ff */
[----:B------:R-:W-:Y:S02]  /*82a0*/  LOP3.LUT R12, R12, 0x10, RZ, 0xc0, !PT ;  /* 0x000000100c0c7812 */ /* 0x000fe400078ec0ff */
[----:B------:R-:W-:Y:S01]  /*82b0*/  LOP3.LUT R13, R13, 0x200, RZ, 0xc0, !PT ;  /* 0x000002000d0d7812 */ /* 0x000fe200078ec0ff */
[----:B------:R-:W-:-:S07]  /*82c0*/  VIADD R19, R11, 0x1 ;  /* 0x000000010b137836 */ /* 0x000fce0000000000 */
.L_x_177:
[----:B------:R-:W-:-:S03]  /*82d0*/  UMOV UR4, 0xffffffff ;  /* 0xffffffff00047882 */ /* 0x000fc60000000000 */
[----:B------:R-:W-:Y:S05]  /*82e0*/  BRA.DIV UR4, `(.L_x_167) ;  /* 0x0000000e04f07947 */ /* 0x000fea000b800000 */
[----:B------:R-:W-:-:S13]  /*82f0*/  ELECT P6, URZ, PT ;  /* 0x00000000003f782f */ /* 0x000fda00038c0000 */
.L_x_190:
[----:B------:R-:W0:Y:S01]  /*8300*/  LDC R4, c[0x0][0x28c] ;  /* 0x0000a300ff047b82 */ /* 0x000e220000000800 */
[----:B------:R-:W-:Y:S01]  /*8310*/  BSSY B1, `(.L_x_168) ;  /* 0x0000038000017945 */ /* 0x000fe20003800000 */
[----:B0-----:R-:W-:-:S13]  /*8320*/  ISETP.LT.OR P6, PT, R4, 0x1, !P6 ;  /* 0x000000010400780c */ /* 0x001fda00077c1670 */
[----:B------:R-:W-:Y:S05]  /*8330*/  @P6 BRA `(.L_x_169) ;  /* 0x0000000000d46947 */ /* 0x000fea0003800000 */
[----:B------:R-:W-:Y:S02]  /*8340*/  IMAD R21, R21, 0x20, R12 ;  /* 0x0000002015157824 */ /* 0x000fe400078e020c */
[----:B------:R-:W-:Y:S02]  /*8350*/  IMAD.SHL.U32 R20, R20, 0x200, RZ ;  /* 0x0000020014147824 */ /* 0x000fe400078e00ff */
[----:B------:R-:W-:Y:S02]  /*8360*/  IMAD.MOV.U32 R22, RZ, RZ, RZ ;  /* 0x000000ffff167224 */ /* 0x000fe400078e00ff */
[----:B------:R-:W-:Y:S02]  /*8370*/  IMAD.MOV.U32 R4, RZ, RZ, R19 ;  /* 0x000000ffff047224 */ /* 0x000fe400078e0013 */
[----:B------:R-:W-:Y:S02]  /*8380*/  IMAD.MOV.U32 R5, RZ, RZ, R3 ;  /* 0x000000ffff057224 */ /* 0x000fe400078e0003 */
[----:B------:R-:W-:-:S07]  /*8390*/  IMAD.MOV.U32 R6, RZ, RZ, R8 ;  /* 0x000000ffff067224 */ /* 0x000fce00078e0008 */
.L_x_172:
[----:B------:R-:W0:Y:S01]  /*83a0*/  S2R R15, SR_CgaCtaId ;  /* 0x00000000000f7919 */ /* 0x000e220000008800 */
[----:B------:R-:W-:Y:S02]  /*83b0*/  MOV R14, 0x400 ;  /* 0x00000400000e7802 */ /* 0x000fe40000000f00 */
[----:B------:R-:W-:Y:S02]  /*83c0*/  ISETP.NE.AND P1, PT, R0, RZ, PT ;  /* 0x000000ff0000720c */ /* 0x000fe40003f25270 */
[----:B0-----:R-:W-:Y:S02]  /*83d0*/  LEA R25, R15, R14, 0x18 ;  /* 0x0000000e0f197211 */ /* 0x001fe400078ec0ff */
[----:B------:R-:W-:-:S09]  /*83e0*/  SHF.L.U32 R14, R5, 0x1f, RZ ;  /* 0x0000001f050e7819 */ /* 0x000fd200000006ff */
[----:B------:R-:W0:Y:S01]  /*83f0*/  @!P1 LDC R15, c[0x0][0x500] ;  /* 0x00014000ff0f9b82 */ /* 0x000e220000000800 */
[----:B------:R-:W-:-:S04]  /*8400*/  IMAD R23, R6, 0x8, R25 ;  /* 0x0000000806177824 */ /* 0x000fc800078e0219 */
[----:B------:R-:W1:Y:S02]  /*8410*/  SYNCS.PHASECHK.TRANS64.TRYWAIT P0, [R23+URZ+0x30], R14 ;  /* 0x0000300e170075a7 */ /* 0x000e64000800017f */
[----:B-1----:R-:W-:Y:S05]  /*8420*/  @!P0 BRA `(.L_x_170) ;  /* 0x0000000c00c08947 */ /* 0x002fea0003800000 */
.L_x_191:
[----:B-1----:R-:W-:Y:S01]  /*8430*/  PRMT R14, R9, 0x9910, RZ ;  /* 0x00009910090e7816 */ /* 0x002fe200000000ff */
[----:B0-----:R0:W-:Y:S03]  /*8440*/  @!P1 SYNCS.ARRIVE.TRANS64 RZ, [R23+URZ], R15 ;  /* 0x0000000f17ff99a7 */ /* 0x0011e6000800003f */
[----:B------:R-:W-:-:S13]  /*8450*/  ISETP.NE.AND P0, PT, R14, 0x2, PT ;  /* 0x000000020e00780c */ /* 0x000fda0003f05270 */
[----:B0-----:R-:W-:Y:S05]  /*8460*/  @P0 BRA `(.L_x_171) ;  /* 0x0000000000040947 */ /* 0x001fea0003800000 */
[----:B------:R-:W-:Y:S01]  /*8470*/  BPT.TRAP 0x1 ;  /* 0x000000040000795c */ /* 0x000fe20000300000 */
.L_x_171:
[C---:B------:R-:W-:Y:S01]  /*8480*/  IMAD R14, R6.reuse, 0x400, R13 ;  /* 0x00000400060e7824 */ /* 0x040fe200078e020d */
[----:B------:R-:W-:Y:S01]  /*8490*/  R2UR UR9, R23 ;  /* 0x00000000170972ca */ /* 0x000fe200000e0000 */
[--C-:B------:R-:W-:Y:S01]  /*84a0*/  IMAD R15, R6, 0x8000, R25.reuse ;  /* 0x00008000060f7824 */ /* 0x100fe200078e0219 */
[----:B------:R-:W-:Y:S01]  /*84b0*/  UIADD3 UR4, UP0, UR20, 0xf0, URZ ;  /* 0x000000f014047890 */ /* 0x000fe2000ff1e03f */
[----:B------:R-:W-:Y:S01]  /*84c0*/  IMAD R14, R14, 0x2, R25 ;  /* 0x000000020e0e7824 */ /* 0x000fe200078e0219 */
[----:B------:R-:W-:Y:S01]  /*84d0*/  R2UR UR11, R20 ;  /* 0x00000000140b72ca */ /* 0x000fe200000e0000 */
[----:B------:R-:W-:Y:S01]  /*84e0*/  VIADD R4, R4, 0xffffffff ;  /* 0xffffffff04047836 */ /* 0x000fe20000000000 */
[----:B------:R-:W-:Y:S01]  /*84f0*/  R2UR UR5, R15 ;  /* 0x000000000f0572ca */ /* 0x000fe200000e0000 */
[----:B------:R-:W-:Y:S01]  /*8500*/  UIADD3 UR22, UP1, UR20, 0x1f0, URZ ;  /* 0x000001f014167890 */ /* 0x000fe2000ff3e03f */
[----:B------:R-:W-:Y:S01]  /*8510*/  R2UR UR8, R14 ;  /* 0x000000000e0872ca */ /* 0x000fe200000e0000 */
[----:B------:R-:W-:Y:S01]  /*8520*/  VIADD R6, R6, 0x1 ;  /* 0x0000000106067836 */ /* 0x000fe20000000000 */
[----:B------:R-:W-:Y:S01]  /*8530*/  R2UR UR10, R22 ;  /* 0x00000000160a72ca */ /* 0x000fe200000e0000 */
[----:B------:R-:W-:Y:S01]  /*8540*/  UIADD3.X UR23, URZ, UR21, URZ, UP1, !UPT ;  /* 0x000000153f177290 */ /* 0x000fe20008ffe43f */
[----:B------:R-:W-:Y:S01]  /*8550*/  R2UR UR12, R7 ;  /* 0x00000000070c72ca */ /* 0x000fe200000e0000 */
[----:B------:R-:W-:Y:S01]  /*8560*/  UMOV UR6, 0x0 ;  /* 0x0000000000067882 */ /* 0x000fe20000000000 */
[----:B------:R-:W-:Y:S01]  /*8570*/  R2UR UR18, R21 ;  /* 0x00000000151272ca */ /* 0x000fe200000e0000 */
[----:B------:R-:W-:Y:S01]  /*8580*/  UMOV UR7, 0x10000000 ;  /* 0x1000000000077882 */ /* 0x000fe20000000000 */
[----:B------:R-:W-:Y:S01]  /*8590*/  ISETP.GT.AND P1, PT, R4, 0x1, PT ;  /* 0x000000010400780c */ /* 0x000fe20003f24270 */
[----:B------:R-:W-:Y:S01]  /*85a0*/  UMOV UR19, 0x30000 ;  /* 0x0003000000137882 */ /* 0x000fe20000000000 */
[----:B------:R-:W-:Y:S01]  /*85b0*/  ISETP.NE.AND P0, PT, R6, 0x6, PT ;  /* 0x000000060600780c */ /* 0x000fe20003f05270 */
[----:B------:R-:W-:Y:S01]  /*85c0*/  UIADD3 UR13, UR5, 0x180, URZ ;  /* 0x00000180050d7890 */ /* 0x000fe2000fffe03f */
[----:B------:R-:W-:Y:S01]  /*85d0*/  VIADD R22, R22, 0x20 ;  /* 0x0000002016167836 */ /* 0x000fe20000000000 */
[----:B------:R-:W-:Y:S01]  /*85e0*/  UIADD3.X UR5, URZ, UR21, URZ, UP0, !UPT ;  /* 0x000000153f057290 */ /* 0x000fe200087fe43f */
[----:B------:R-:W-:Y:S01]  /*85f0*/  SEL R14, RZ, 0x1, P0 ;  /* 0x00000001ff0e7807 */ /* 0x000fe20000000000 */
[----:B------:R-:W-:Y:S01]  /*8600*/  UIADD3 UR14, UR8, 0x30180, URZ ;  /* 0x00030180080e7890 */ /* 0x000fe2000fffe03f */
[----:B------:R-:W-:-:S02]  /*8610*/  SEL R6, R6, RZ, P0 ;  /* 0x000000ff06067207 */ /* 0x000fc40000000000 */
[----:B------:R-:W-:Y:S01]  /*8620*/  UMOV UR8, UR13 ;  /* 0x0000000d00087c82 */ /* 0x000fe20008000000 */
[----:B------:R-:W-:-:S03]  /*8630*/  LOP3.LUT R5, R5, R14, RZ, 0x3c, !PT ;  /* 0x0000000e05057212 */ /* 0x000fc600078e3cff */
[----:B------:R0:W-:Y:S02]  /*8640*/  UTMALDG.3D [UR8], [UR4], desc[UR6] ;  /* 0x00000608040075b4 */ /* 0x0001e40008011000 */
[----:B0-----:R-:W-:Y:S01]  /*8650*/  UMOV UR8, UR14 ;  /* 0x0000000e00087c82 */ /* 0x001fe20008000000 */
[----:B------:R-:W-:Y:S02]  /*8660*/  UMOV UR11, UR18 ;  /* 0x00000012000b7c82 */ /* 0x000fe40008000000 */
[----:B------:R0:W-:Y:S02]  /*8670*/  UTMALDG.3D.MULTICAST [UR8], [UR22], UR19, desc[UR6] ;  /* 0x00000608160073b4 */ /* 0x0001e40008011813 */
[----:B0-----:R-:W-:Y:S05]  /*8680*/  @P1 BRA `(.L_x_172) ;  /* 0xfffffffc00441947 */ /* 0x001fea000383ffff */
.L_x_169:
[----:B------:R-:W-:Y:S05]  /*8690*/  BSYNC B1 ;  /* 0x0000000000017941 */ /* 0x000fea0003800000 */
.L_x_168:
[----:B------:R-:W-:Y:S01]  /*86a0*/  LOP3.LUT P1, RZ, R10, 0xff, RZ, 0xc0, !PT ;  /* 0x000000ff0aff7812 */ /* 0x000fe2000782c0ff */
[C---:B------:R-:W-:Y:S01]  /*86b0*/  IMAD.IADD R7, R11.reuse, 0x1, R8 ;  /* 0x000000010b077824 */ /* 0x040fe200078e0208 */
[----:B------:R-:W-:Y:S01]  /*86c0*/  ULDC.64 UR4, c[0x0][0x650] ;  /* 0x0001940000047ab9 */ /* 0x000fe20000000a00 */
[----:B------:R-:W-:Y:S01]  /*86d0*/  ISETP.GE.U32.AND P2, PT, R11, 0x6, PT ;  /* 0x000000060b00780c */ /* 0x000fe20003f46070 */
[----:B------:R-:W-:Y:S01]  /*86e0*/  BSSY B1, `(.L_x_173) ;  /* 0x000006c000017945 */ /* 0x000fe20003800000 */
[----:B------:R-:W-:Y:S01]  /*86f0*/  IMAD.MOV.U32 R20, RZ, RZ, -0x1 ;  /* 0xffffffffff147424 */ /* 0x000fe200078e00ff */
[----:B------:R-:W-:Y:S01]  /*8700*/  ISETP.GT.U32.AND P0, PT, R7, 0x5, PT ;  /* 0x000000050700780c */ /* 0x000fe20003f04070 */
[----:B------:R-:W-:Y:S01]  /*8710*/  IMAD.MOV.U32 R21, RZ, RZ, -0x1 ;  /* 0xffffffffff157424 */ /* 0x000fe200078e00ff */
[----:B------:R-:W-:Y:S02]  /*8720*/  PRMT R10, RZ, 0x7610, R10 ;  /* 0x00007610ff0a7816 */ /* 0x000fe4000000000a */
[----:B------:R-:W-:-:S03]  /*8730*/  ISETP.LT.U32.AND P0, PT, R11, 0x6, P0 ;  /* 0x000000060b00780c */ /* 0x000fc60000701070 */
[----:B------:R-:W0:Y:S01]  /*8740*/  @P1 S2R R5, SR_CgaCtaId ;  /* 0x0000000000051919 */ /* 0x000e220000008800 */
[----:B------:R-:W-:-:S04]  /*8750*/  @P1 MOV R4, 0x400 ;  /* 0x0000040000041802 */ /* 0x000fc80000000f00 */
[----:B0-----:R-:W-:Y:S01]  /*8760*/  @P1 LEA R6, R5, R4, 0x18 ;  /* 0x0000000405061211 */ /* 0x001fe200078ec0ff */
[----:B------:R-:W-:Y:S01]  /*8770*/  IMAD.WIDE.U32 R4, R7, -0x55555555, RZ ;  /* 0xaaaaaaab07047825 */ /* 0x000fe200078e00ff */
[----:B------:R-:W-:Y:S02]  /*8780*/  SEL R4, RZ, 0x1, !P0 ;  /* 0x00000001ff047807 */ /* 0x000fe40004000000 */
[----:B------:R0:W-:Y:S01]  /*8790*/  @P1 SYNCS.ARRIVE.TRANS64.A1T0 RZ, [R6+URZ+0x78], RZ ;  /* 0x000078ff06ff19a7 */ /* 0x0001e2000810003f */
[----:B------:R-:W-:Y:S02]  /*87a0*/  IADD3 R16, P1, R16, UR52, RZ ;  /* 0x0000003410107c10 */ /* 0x000fe4000ff3e0ff */
[----:B------:R-:W-:Y:S02]  /*87b0*/  LOP3.LUT R3, R3, R4, RZ, 0x3c, !PT ;  /* 0x0000000403037212 */ /* 0x000fe400078e3cff */
[----:B------:R-:W-:Y:S02]  /*87c0*/  IADD3.X R17, R17, UR37, RZ, P1, !PT ;  /* 0x0000002511117c10 */ /* 0x000fe40008ffe4ff */
[----:B------:R-:W-:-:S02]  /*87d0*/  ISETP.GE.U32.AND P0, PT, R16, UR4, PT ;  /* 0x0000000410007c0c */ /* 0x000fc4000bf06070 */
[----:B0-----:R-:W-:Y:S02]  /*87e0*/  SHF.R.U32.HI R6, RZ, 0x2, R5 ;  /* 0x00000002ff067819 */ /* 0x001fe40000011605 */
[----:B------:R-:W-:Y:S02]  /*87f0*/  ISETP.GE.U32.AND.EX P0, PT, R17, UR5, PT, P0 ;  /* 0x0000000511007c0c */ /* 0x000fe4000bf06100 */
[----:B------:R-:W-:Y:S01]  /*8800*/  @P2 LOP3.LUT R3, R3, 0x1, R6, 0x78, !PT ;  /* 0x0000000103032812 */ /* 0x000fe200078e7806 */
[----:B------:R-:W-:Y:S01]  /*8810*/  IMAD R8, R6, -0x6, R7 ;  /* 0xfffffffa06087824 */ /* 0x000fe200078e0207 */
[----:B------:R-:W-:Y:S01]  /*8820*/  PRMT R4, RZ, 0x7610, R4 ;  /* 0x00007610ff047816 */ /* 0x000fe20000000004 */
[----:B------:R-:W-:-:S08]  /*8830*/  IMAD.MOV.U32 R7, RZ, RZ, -0x1 ;  /* 0xffffffffff077424 */ /* 0x000fd000078e00ff */
[----:B------:R-:W-:Y:S05]  /*8840*/  @P0 BRA `(.L_x_174) ;  /* 0x0000000400540947 */ /* 0x000fea0003800000 */
[----:B------:R-:W0:Y:S01]  /*8850*/  S2R R15, SR_CTAID.X ;  /* 0x00000000000f7919 */ /* 0x000e220000002500 */
[----:B------:R-:W-:Y:S01]  /*8860*/  ULDC.64 UR4, c[0x0][0x628] ;  /* 0x00018a0000047ab9 */ /* 0x000fe20000000a00 */
[----:B------:R-:W-:Y:S01]  /*8870*/  ULDC UR7, c[0x0][0x630] ;  /* 0x00018c0000077ab9 */ /* 0x000fe20000000800 */
[----:B------:R-:W-:Y:S01]  /*8880*/  ISETP.NE.U32.AND P0, PT, RZ, UR4, PT ;  /* 0x00000004ff007c0c */ /* 0x000fe2000bf05070 */
[----:B------:R-:W1:Y:S01]  /*8890*/  S2R R20, SR_CTAID.Y ;  /* 0x0000000000147919 */ /* 0x000e620000002600 */
[----:B------:R-:W-:Y:S01]  /*88a0*/  ULDC UR8, c[0x0][0x150] ;  /* 0x0000540000087ab9 */ /* 0x000fe20000000800 */
[----:B------:R-:W-:Y:S01]  /*88b0*/  IMAD.MOV.U32 R4, RZ, RZ, R16 ;  /* 0x000000ffff047224 */ /* 0x000fe200078e0010 */
[----:B------:R-:W-:Y:S01]  /*88c0*/  ISETP.NE.AND.EX P0, PT, RZ, UR5, PT, P0 ;  /* 0x00000005ff007c0c */ /* 0x000fe2000bf05300 */
[----:B------:R-:W-:Y:S01]  /*88d0*/  IMAD.MOV.U32 R5, RZ, RZ, R17 ;  /* 0x000000ffff057224 */ /* 0x000fe200078e0011 */
[----:B0-----:R-:W-:-:S11]  /*88e0*/  I2FP.F32.U32 R22, R15 ;  /* 0x0000000f00167245 */ /* 0x001fd60000201000 */
[----:B------:R-:W-:Y:S05]  /*88f0*/  @!P0 BRA `(.L_x_175) ;  /* 0x0000000000288947 */ /* 0x000fea0003800000 */
[----:B------:R-:W-:Y:S02]  /*8900*/  ULDC UR6, c[0x0][0x634] ;  /* 0x00018d0000067ab9 */ /* 0x000fe40000000800 */
[----:B------:R-:W-:-:S05]  /*8910*/  IADD3 R5, P0, R16, UR6, RZ ;  /* 0x0000000610057c10 */ /* 0x000fca000ff1e0ff */
[----:B------:R-:W-:-:S04]  /*8920*/  IMAD.X R21, RZ, RZ, R17, P0 ;  /* 0x000000ffff157224 */ /* 0x000fc800000e0611 */
[----:B------:R-:W-:-:S04]  /*8930*/  IMAD.WIDE.U32 R6, R21, UR4, RZ ;  /* 0x0000000415067c25 */ /* 0x000fc8000f8e00ff */
[----:B------:R-:W-:-:S04]  /*8940*/  IMAD.WIDE.U32 R6, P0, R5, UR5, R6 ;  /* 0x0000000505067c25 */ /* 0x000fc8000f800006 */
[----:B------:R-:W-:-:S04]  /*8950*/  IMAD.WIDE.U32 R4, R5, UR4, RZ ;  /* 0x0000000405047c25 */ /* 0x000fc8000f8e00ff */
[----:B------:R-:W-:Y:S01]  /*8960*/  IMAD.MOV.U32 R4, RZ, RZ, R7 ;  /* 0x000000ffff047224 */ /* 0x000fe200078e0007 */
[----:B------:R-:W-:Y:S01]  /*8970*/  IADD3 RZ, P1, R5, R6, RZ ;  /* 0x0000000605ff7210 */ /* 0x000fe20007f3e0ff */
[----:B------:R-:W-:-:S04]  /*8980*/  IMAD.X R5, RZ, RZ, RZ, P0 ;  /* 0x000000ffff057224 */ /* 0x000fc800000e06ff */
[----:B------:R-:W-:-:S08]  /*8990*/  IMAD.WIDE.U32.X R4, R21, UR5, R4, P1 ;  /* 0x0000000515047c25 */ /* 0x000fd000088e0404 */
.L_x_175:
[--C-:B------:R-:W-:Y:S01]  /*89a0*/  SHF.R.U64 R14, R4, UR7, R5.reuse ;  /* 0x00000007040e7c19 */ /* 0x100fe20008001205 */
[----:B------:R-:W-:Y:S01]  /*89b0*/  FMUL R22, R22, UR8 ;  /* 0x0000000816167c20 */ /* 0x000fe20008400000 */
[----:B------:R-:W-:Y:S01]  /*89c0*/  SHF.R.U32.HI R4, RZ, UR7, R5 ;  /* 0x00000007ff047c19 */ /* 0x000fe20008011605 */
[----:B------:R-:W0:Y:S01]  /*89d0*/  LDC R6, c[0x0][0x144] ;  /* 0x00005100ff067b82 */ /* 0x000e220000000800 */
[----:B------:R-:W-:Y:S01]  /*89e0*/  IADD3 R5, P0, RZ, -R14, RZ ;  /* 0x8000000eff057210 */ /* 0x000fe20007f1e0ff */
[----:B------:R-:W-:Y:S01]  /*89f0*/  ULDC UR6, c[0x0][0x154] ;  /* 0x0000550000067ab9 */ /* 0x000fe20000000800 */
[----:B-1----:R-:W-:Y:S01]  /*8a00*/  I2FP.F32.U32 R7, R20 ;  /* 0x0000001400077245 */ /* 0x002fe20000201000 */
[----:B------:R-:W1:Y:S01]  /*8a10*/  F2I.U32.TRUNC.NTZ R22, R22 ;  /* 0x0000001600167305 */ /* 0x000e62000020f000 */
[----:B------:R-:W-:Y:S01]  /*8a20*/  ULDC.64 UR4, c[0x0][0x620] ;  /* 0x0001880000047ab9 */ /* 0x000fe20000000a00 */
[----:B------:R-:W-:Y:S01]  /*8a30*/  IMAD.X R4, RZ, RZ, ~R4, P0 ;  /* 0x000000ffff047224 */ /* 0x000fe200000e0e04 */
[----:B------:R-:W-:Y:S01]  /*8a40*/  ISETP.NE.AND P2, PT, R2, 0x1, PT ;  /* 0x000000010200780c */ /* 0x000fe20003f45270 */
[----:B------:R-:W-:Y:S01]  /*8a50*/  FMUL R23, R7, UR6 ;  /* 0x0000000607177c20 */ /* 0x000fe20008400000 */
[----:B------:R-:W2:Y:S01]  /*8a60*/  LDC R25, c[0x0][0x148] ;  /* 0x00005200ff197b82 */ /* 0x000ea20000000800 */
[----:B------:R-:W-:Y:S01]  /*8a70*/  IMAD R4, R4, UR4, RZ ;  /* 0x0000000404047c24 */ /* 0x000fe2000f8e02ff */
[----:B------:R-:W-:-:S02]  /*8a80*/  ULDC.64 UR6, c[0x0][0x640] ;  /* 0x0001900000067ab9 */ /* 0x000fc40000000a00 */
[----:B------:R-:W-:Y:S01]  /*8a90*/  ISETP.NE.U32.AND P0, PT, RZ, UR6, PT ;  /* 0x00000006ff007c0c */ /* 0x000fe2000bf05070 */
[----:B------:R-:W3:Y:S01]  /*8aa0*/  F2I.U32.TRUNC.NTZ R23, R23 ;  /* 0x0000001700177305 */ /* 0x000ee2000020f000 */
[C---:B------:R-:W-:Y:S02]  /*8ab0*/  IMAD R7, R5.reuse, UR5, R4 ;  /* 0x0000000505077c24 */ /* 0x040fe4000f8e0204 */
[----:B------:R-:W-:Y:S01]  /*8ac0*/  IMAD.WIDE.U32 R4, R5, UR4, R16 ;  /* 0x0000000405047c25 */ /* 0x000fe2000f8e0010 */
[----:B------:R-:W-:Y:S01]  /*8ad0*/  ULDC UR4, c[0x0][0x618] ;  /* 0x0001860000047ab9 */ /* 0x000fe20000000800 */
[----:B------:R-:W-:Y:S02]  /*8ae0*/  ISETP.NE.AND.EX P0, PT, RZ, UR7, PT, P0 ;  /* 0x00000007ff007c0c */ /* 0x000fe4000bf05300 */
[----:B------:R-:W-:Y:S02]  /*8af0*/  IMAD.IADD R5, R5, 0x1, R7 ;  /* 0x0000000105057824 */ /* 0x000fe400078e0207 */
[----:B-1----:R-:W-:-:S03]  /*8b00*/  IMAD.MOV R22, RZ, RZ, -R22 ;  /* 0x000000ffff167224 */ /* 0x002fc600078e0a16 */
[----:B------:R-:W-:Y:S01]  /*8b10*/  SHF.R.U64 R21, R4, UR4, R5 ;  /* 0x0000000404157c19 */ /* 0x000fe20008001205 */
[----:B0-----:R-:W-:Y:S01]  /*8b20*/  IMAD R15, R6, R22, R15 ;  /* 0x00000016060f7224 */ /* 0x001fe200078e020f */
[----:B------:R-:W-:Y:S01]  /*8b30*/  SHF.R.U32.HI R4, RZ, UR4, R5 ;  /* 0x00000004ff047c19 */ /* 0x000fe20008011605 */
[----:B------:R-:W-:Y:S01]  /*8b40*/  ULDC UR4, c[0x0][0x608] ;  /* 0x0001820000047ab9 */ /* 0x000fe20000000800 */
[----:B---3--:R-:W-:Y:S02]  /*8b50*/  IMAD.MOV R6, RZ, RZ, -R23 ;  /* 0x000000ffff067224 */ /* 0x008fe400078e0a17 */
[--C-:B------:R-:W-:Y:S02]  /*8b60*/  SHF.R.U64 R22, R21, UR4, R4.reuse ;  /* 0x0000000415167c19 */ /* 0x100fe40008001204 */
[----:B------:R-:W-:Y:S01]  /*8b70*/  SHF.R.U32.HI R5, RZ, UR4, R4 ;  /* 0x00000004ff057c19 */ /* 0x000fe20008011604 */
[----:B------:R-:W-:Y:S01]  /*8b80*/  ULDC UR4, c[0x0][0x658] ;  /* 0x0001960000047ab9 */ /* 0x000fe20000000800 */
[----:B--2---:R-:W-:-:S02]  /*8b90*/  @P2 IMAD R15, R25, R6, R20 ;  /* 0x00000006190f2224 */ /* 0x004fc400078e0214 */
[--C-:B------:R-:W-:Y:S02]  /*8ba0*/  SHF.R.U64 R20, R22, UR4, R5.reuse ;  /* 0x0000000416147c19 */ /* 0x100fe40008001205 */
[----:B------:R-:W-:-:S03]  /*8bb0*/  SHF.R.U32.HI R23, RZ, UR4, R5 ;  /* 0x00000004ff177c19 */ /* 0x000fc60008011605 */
[----:B------:R-:W-:Y:S02]  /*8bc0*/  IMAD.MOV.U32 R6, RZ, RZ, R20 ;  /* 0x000000ffff067224 */ /* 0x000fe400078e0014 */
[----:B------:R-:W-:Y:S01]  /*8bd0*/  IMAD.MOV.U32 R5, RZ, RZ, R23 ;  /* 0x000000ffff057224 */ /* 0x000fe200078e0017 */
[----:B------:R-:W-:Y:S06]  /*8be0*/  @!P0 BRA `(.L_x_176) ;  /* 0x00000000002c8947 */ /* 0x000fec0003800000 */
        /* <DEDUP_REMOVED lines=9> */
[----:B------:R-:W-:-:S04]  /*8c80*/  IMAD.WIDE.U32.X R4, R23, UR7, R4, P1 ;  /* 0x0000000717047c25 */ /* 0x000fc800088e0404 */
[----:B------:R-:W-:-:S07]  /*8c90*/  IMAD.MOV.U32 R6, RZ, RZ, R4 ;  /* 0x000000ffff067224 */ /* 0x000fce00078e0004 */
.L_x_176:
[----:B------:R-:W-:Y:S01]  /*8ca0*/  ULDC UR4, c[0x0][0x648] ;  /* 0x0001920000047ab9 */ /* 0x000fe20000000800 */
[----:B------:R-:W-:Y:S01]  /*8cb0*/  LOP3.LUT R4, R22, UR16, RZ, 0xc0, !PT ;  /* 0x0000001016047c12 */ /* 0x000fe2000f8ec0ff */
[----:B------:R-:W-:Y:S01]  /*8cc0*/  ULDC UR5, c[0x0][0x610] ;  /* 0x0001840000057ab9 */ /* 0x000fe20000000800 */
[----:B------:R-:W-:Y:S01]  /*8cd0*/  SHF.R.U64 R5, R6, UR4, R5 ;  /* 0x0000000406057c19 */ /* 0x000fe20008001205 */
[----:B------:R-:W-:Y:S01]  /*8ce0*/  ULDC UR4, c[0x0][0x638] ;  /* 0x00018e0000047ab9 */ /* 0x000fe20000000800 */
[----:B------:R-:W-:-:S03]  /*8cf0*/  LOP3.LUT R21, R21, UR15, RZ, 0xc0, !PT ;  /* 0x0000000f15157c12 */ /* 0x000fc6000f8ec0ff */
[----:B------:R-:W-:Y:S02]  /*8d00*/  IMAD.MOV R7, RZ, RZ, -R5 ;  /* 0x000000ffff077224 */ /* 0x000fe400078e0a05 */
[----:B------:R-:W-:Y:S02]  /*8d10*/  IMAD R4, R5, UR17, R4 ;  /* 0x0000001105047c24 */ /* 0x000fe4000f8e0204 */
[----:B------:R-:W-:Y:S01]  /*8d20*/  IMAD R20, R7, UR4, R20 ;  /* 0x0000000407147c24 */ /* 0x000fe2000f8e0214 */
[----:B------:R-:W-:Y:S01]  /*8d30*/  ULDC UR4, c[0x0][0x600] ;  /* 0x0001800000047ab9 */ /* 0x000fe20000000800 */
[----:B------:R-:W-:Y:S02]  /*8d40*/  IMAD R15, R4, UR5, R15 ;  /* 0x00000005040f7c24 */ /* 0x000fe4000f8e020f */
[----:B------:R-:W-:Y:S02]  /*8d50*/  IMAD R20, R20, UR4, R21 ;  /* 0x0000000414147c24 */ /* 0x000fe4000f8e0215 */
[----:B------:R-:W-:-:S02]  /*8d60*/  IMAD.MOV.U32 R4, RZ, RZ, 0x1 ;  /* 0x00000001ff047424 */ /* 0x000fc400078e00ff */
[----:B------:R-:W-:Y:S01]  /*8d70*/  IMAD.MOV.U32 R7, RZ, RZ, R14 ;  /* 0x000000ffff077224 */ /* 0x000fe200078e000e */
[----:B------:R-:W-:Y:S02]  /*8d80*/  SEL R21, R20, R15, !P2 ;  /* 0x0000000f14157207 */ /* 0x000fe40005000000 */
[----:B------:R-:W-:-:S07]  /*8d90*/  SEL R20, R15, R20, !P2 ;  /* 0x000000140f147207 */ /* 0x000fce0005000000 */
.L_x_174:
[----:B------:R-:W-:Y:S05]  /*8da0*/  BSYNC B1 ;  /* 0x0000000000017941 */ /* 0x000fea0003800000 */
.L_x_173:
[----:B------:R-:W-:-:S13]  /*8db0*/  LOP3.LUT P0, RZ, R4, 0xff, RZ, 0xc0, !PT ;  /* 0x000000ff04ff7812 */ /* 0x000fda000780c0ff */
[----:B------:R-:W-:Y:S05]  /*8dc0*/  @P0 BRA `(.L_x_177) ;  /* 0xfffffff400400947 */ /* 0x000fea000383ffff */
[----:B------:R-:W-:Y:S05]  /*8dd0*/  BSYNC B0 ;  /* 0x0000000000007941 */ /* 0x000fea0003800000 */
.L_x_166:
[----:B------:R-:W-:-:S03]  /*8de0*/  UMOV UR4, 0xffffffff ;  /* 0xffffffff00047882 */ /* 0x000fc60000000000 */
[----:B------:R-:W-:Y:S05]  /*8df0*/  BRA.DIV UR4, `(.L_x_178) ;  /* 0x0000000604607947 */ /* 0x000fea000b800000 */
[----:B------:R-:W-:-:S13]  /*8e00*/  ELECT P6, URZ, PT ;  /* 0x00000000003f782f */ /* 0x000fda00038c0000 */
.L_x_194:
[----:B------:R-:W-:Y:S04]  /*8e10*/  BSSY B0, `(.L_x_179) ;  /* 0x000003d000007945 */ /* 0x000fe80003800000 */
[----:B------:R-:W-:Y:S05]  /*8e20*/  @!P6 BRA `(.L_x_180) ;  /* 0x0000000000ece947 */ /* 0x000fea0003800000 */
[----:B------:R-:W-:-:S04]  /*8e30*/  LOP3.LUT R18, R18, 0x2, RZ, 0xfc, !PT ;  /* 0x0000000212127812 */ /* 0x000fc800078efcff */
[----:B------:R-:W-:-:S13]  /*8e40*/  ISETP.NE.AND P0, PT, R18, 0x3, PT ;  /* 0x000000031200780c */ /* 0x000fda0003f05270 */
[----:B------:R-:W-:Y:S05]  /*8e50*/  @!P0 BRA `(.L_x_181) ;  /* 0x0000000000048947 */ /* 0x000fea0003800000 */
[----:B------:R-:W-:Y:S01]  /*8e60*/  BPT.TRAP 0x1 ;  /* 0x000000040000795c */ /* 0x000fe20000300000 */
.L_x_181:
[----:B------:R-:W0:Y:S01]  /*8e70*/  S2R R5, SR_CgaCtaId ;  /* 0x0000000000057919 */ /* 0x000e220000008800 */
[----:B------:R-:W-:Y:S02]  /*8e80*/  MOV R0, 0x400 ;  /* 0x0000040000007802 */ /* 0x000fe40000000f00 */
[----:B------:R-:W-:Y:S02]  /*8e90*/  SHF.L.U32 R2, R3, 0x1f, RZ ;  /* 0x0000001f03027819 */ /* 0x000fe400000006ff */
[----:B0-----:R-:W-:-:S05]  /*8ea0*/  LEA R5, R5, R0, 0x18 ;  /* 0x0000000005057211 */ /* 0x001fca00078ec0ff */
[----:B------:R-:W-:-:S04]  /*8eb0*/  VIADD R5, R5, 0x30 ;  /* 0x0000003005057836 */ /* 0x000fc80000000000 */
[C---:B------:R-:W-:Y:S02]  /*8ec0*/  IMAD R7, R8.reuse, 0x8, R5 ;  /* 0x0000000808077824 */ /* 0x040fe400078e0205 */
[----:B------:R-:W-:Y:S02]  /*8ed0*/  VIADD R8, R8, 0x1 ;  /* 0x0000000108087836 */ /* 0x000fe40000000000 */
[----:B------:R-:W0:Y:S03]  /*8ee0*/  SYNCS.PHASECHK.TRANS64.TRYWAIT P0, [R7+URZ], R2 ;  /* 0x00000002070075a7 */ /* 0x000e26000800017f */
[----:B------:R-:W-:-:S04]  /*8ef0*/  ISETP.NE.AND P1, PT, R8, 0x6, PT ;  /* 0x000000060800780c */ /* 0x000fc80003f25270 */
[----:B------:R-:W-:Y:S02]  /*8f00*/  SEL R0, RZ, 0x1, P1 ;  /* 0x00000001ff007807 */ /* 0x000fe40000800000 */
[----:B------:R-:W-:Y:S02]  /*8f10*/  SEL R8, R8, RZ, P1 ;  /* 0x000000ff08087207 */ /* 0x000fe40000800000 */
[----:B------:R-:W-:-:S03]  /*8f20*/  LOP3.LUT R9, R3, R0, RZ, 0x3c, !PT ;  /* 0x0000000003097212 */ /* 0x000fc600078e3cff */
[----:B------:R-:W-:Y:S01]  /*8f30*/  IMAD R6, R8, 0x8, R5 ;  /* 0x0000000808067824 */ /* 0x000fe200078e0205 */
[----:B------:R-:W-:Y:S01]  /*8f40*/  SHF.L.U32 R3, R9, 0x1f, RZ ;  /* 0x0000001f09037819 */ /* 0x000fe200000006ff */
[----:B0-----:R-:W-:Y:S06]  /*8f50*/  @!P0 BRA `(.L_x_182) ;  /* 0x0000000400288947 */ /* 0x001fec0003800000 */
.L_x_195:
[----:B------:R-:W1:Y:S01]  /*8f60*/  SYNCS.PHASECHK.TRANS64.TRYWAIT P0, [R6+URZ], R3 ;  /* 0x00000003060075a7 */ /* 0x000e62000800017f */
[----:B------:R-:W-:-:S05]  /*8f70*/  VIADD R0, R8, 0x1 ;  /* 0x0000000108007836 */ /* 0x000fca0000000000 */
[----:B------:R-:W-:-:S04]  /*8f80*/  ISETP.NE.AND P1, PT, R0, 0x6, PT ;  /* 0x000000060000780c */ /* 0x000fc80003f25270 */
[----:B0-----:R-:W-:Y:S02]  /*8f90*/  SEL R2, RZ, 0x1, P1 ;  /* 0x00000001ff027807 */ /* 0x001fe40000800000 */
[----:B------:R-:W-:Y:S02]  /*8fa0*/  SEL R0, R0, RZ, P1 ;  /* 0x000000ff00007207 */ /* 0x000fe40000800000 */
[----:B------:R-:W-:-:S03]  /*8fb0*/  LOP3.LUT R9, R9, R2, RZ, 0x3c, !PT ;  /* 0x0000000209097212 */ /* 0x000fc600078e3cff */
[----:B------:R-:W-:Y:S01]  /*8fc0*/  IMAD R7, R0, 0x8, R5 ;  /* 0x0000000800077824 */ /* 0x000fe200078e0205 */
[----:B------:R-:W-:Y:S01]  /*8fd0*/  SHF.L.U32 R4, R9, 0x1f, RZ ;  /* 0x0000001f09047819 */ /* 0x000fe200000006ff */
[----:B-1----:R-:W-:Y:S06]  /*8fe0*/  @!P0 BRA `(.L_x_183) ;  /* 0x0000000400188947 */ /* 0x002fec0003800000 */
.L_x_196:
[----:B------:R-:W1:Y:S01]  /*8ff0*/  SYNCS.PHASECHK.TRANS64.TRYWAIT P0, [R7+URZ], R4 ;  /* 0x00000004070075a7 */ /* 0x000e62000800017f */
[----:B------:R-:W-:-:S05]  /*9000*/  VIADD R0, R0, 0x1 ;  /* 0x0000000100007836 */ /* 0x000fca0000000000 */
[----:B------:R-:W-:-:S04]  /*9010*/  ISETP.NE.AND P1, PT, R0, 0x6, PT ;  /* 0x000000060000780c */ /* 0x000fc80003f25270 */
[----:B------:R-:W-:Y:S02]  /*9020*/  SEL R2, RZ, 0x1, P1 ;  /* 0x00000001ff027807 */ /* 0x000fe40000800000 */
[----:B------:R-:W-:Y:S02]  /*9030*/  SEL R0, R0, RZ, P1 ;  /* 0x000000ff00007207 */ /* 0x000fe40000800000 */
[----:B------:R-:W-:-:S03]  /*9040*/  LOP3.LUT R9, R9, R2, RZ, 0x3c, !PT ;  /* 0x0000000209097212 */ /* 0x000fc600078e3cff */
[----:B0-----:R-:W-:Y:S01]  /*9050*/  IMAD R6, R0, 0x8, R5 ;  /* 0x0000000800067824 */ /* 0x001fe200078e0205 */
[----:B------:R-:W-:Y:S01]  /*9060*/  SHF.L.U32 R3, R9, 0x1f, RZ ;  /* 0x0000001f09037819 */ /* 0x000fe200000006ff */
[----:B-1----:R-:W-:Y:S06]  /*9070*/  @!P0 BRA `(.L_x_184) ;  /* 0x0000000400088947 */ /* 0x002fec0003800000 */
.L_x_197:
        /* <DEDUP_REMOVED lines=9> */
.L_x_198:
[----:B------:R-:W1:Y:S01]  /*9110*/  SYNCS.PHASECHK.TRANS64.TRYWAIT P0, [R7+URZ], R4 ;  /* 0x00000004070075a7 */ /* 0x000e62000800017f */
[----:B------:R-:W-:-:S05]  /*9120*/  VIADD R0, R0, 0x1 ;  /* 0x0000000100007836 */ /* 0x000fca0000000000 */
[----:B------:R-:W-:-:S04]  /*9130*/  ISETP.NE.AND P1, PT, R0, 0x6, PT ;  /* 0x000000060000780c */ /* 0x000fc80003f25270 */
[----:B------:R-:W-:Y:S02]  /*9140*/  SEL R2, RZ, 0x1, P1 ;  /* 0x00000001ff027807 */ /* 0x000fe40000800000 */
[----:B------:R-:W-:Y:S02]  /*9150*/  SEL R0, R0, RZ, P1 ;  /* 0x000000ff00007207 */ /* 0x000fe40000800000 */
[----:B------:R-:W-:Y:S01]  /*9160*/  LOP3.LUT R2, R9, R2, RZ, 0x3c, !PT ;  /* 0x0000000209027212 */ /* 0x000fe200078e3cff */
[----:B-1----:R-:W-:Y:S06]  /*9170*/  @!P0 BRA `(.L_x_186) ;  /* 0x0000000000f08947 */ /* 0x002fec0003800000 */
.L_x_199:
[----:B------:R-:W-:Y:S01]  /*9180*/  IMAD R5, R0, 0x8, R5 ;  /* 0x0000000800057824 */ /* 0x000fe200078e0205 */
[----:B------:R-:W-:-:S07]  /*9190*/  SHF.L.U32 R0, R2, 0x1f, RZ ;  /* 0x0000001f02007819 */ /* 0x000fce00000006ff */
.L_x_187:
[----:B--2---:R2:W3:Y:S02]  /*91a0*/  SYNCS.PHASECHK.TRANS64.TRYWAIT P0, [R5+URZ], R0 ;  /* 0x00000000050075a7 */ /* 0x0044e4000800017f */
[----:B---3--:R-:W-:Y:S05]  /*91b0*/  @!P0 NANOSLEEP.SYNCS 0x989680 ;  /* 0x009896800000895d */ /* 0x008fea0003900000 */
[----:B------:R-:W3:Y:S02]  /*91c0*/  @!P0 SYNCS.PHASECHK.TRANS64 P0, [R5+URZ], R0 ;  /* 0x00000000050085a7 */ /* 0x000ee4000800007f */
[----:B---3--:R-:W-:Y:S05]  /*91d0*/  @!P0 BRA `(.L_x_187) ;  /* 0xfffffffc00f08947 */ /* 0x008fea000383ffff */
.L_x_180:
[----:B------:R-:W-:Y:S05]  /*91e0*/  BSYNC B0 ;  /* 0x0000000000007941 */ /* 0x000fea0003800000 */
.L_x_179:
[----:B------:R-:W-:Y:S05]  /*91f0*/  EXIT ;  /* 0x000000000000794d */ /* 0x000fea0003800000 */
.L_x_21:
[----:B-1----:R1:W2:Y:S02]  /*9200*/  SYNCS.PHASECHK.TRANS64.TRYWAIT P1, [R3+URZ], R0 ;  /* 0x00000000030075a7 */ /* 0x0022a4000802017f */
[----:B--2---:R-:W-:Y:S05]  /*9210*/  @!P1 NANOSLEEP.SYNCS 0x989680 ;  /* 0x009896800000995d */ /* 0x004fea0003900000 */
[----:B------:R-:W2:Y:S02]  /*9220*/  @!P1 SYNCS.PHASECHK.TRANS64 P1, [R3+URZ], R0 ;  /* 0x00000000030095a7 */ /* 0x000ea4000802007f */
[----:B--2---:R-:W-:Y:S05]  /*9230*/  @!P1 BRA `(.L_x_21) ;  /* 0xfffffffc00f09947 */ /* 0x004fea000383ffff */
[----:B------:R-:W-:Y:S05]  /*9240*/  BRA `(.L_x_20) ;  /* 0xffffff8400647947 */ /* 0x000fea000383ffff */
.L_x_26:
[----:B-1----:R-:W-:-:S04]  /*9250*/  IMAD.U32 R5, RZ, RZ, UR4 ;  /* 0x00000004ff057e24 */ /* 0x002fc8000f8e00ff */
[----:B------:R1:W2:Y:S03]  /*9260*/  SYNCS.PHASECHK.TRANS64.TRYWAIT P1, [R5+URZ], R4 ;  /* 0x00000004050075a7 */ /* 0x0002a6000802017f */
[----:B--2---:R-:W-:Y:S05]  /*9270*/  @!P1 NANOSLEEP.SYNCS 0x989680 ;  /* 0x009896800000995d */ /* 0x004fea0003900000 */
[----:B------:R-:W2:Y:S02]  /*9280*/  @!P1 SYNCS.PHASECHK.TRANS64 P1, [R5+URZ], R4 ;  /* 0x00000004050095a7 */ /* 0x000ea4000802007f */
[----:B--2---:R-:W-:Y:S05]  /*9290*/  @!P1 BRA `(.L_x_26) ;  /* 0xfffffffc00ec9947 */ /* 0x004fea000383ffff */
[----:B------:R-:W-:Y:S05]  /*92a0*/  BRA `(.L_x_25) ;  /* 0xffffff88007c7947 */ /* 0x000fea000383ffff */
.L_x_167:
[----:B------:R-:W-:Y:S01]  /*92b0*/  BSSY B1, `(.L_x_188) ;  /* 0x0000006000017945 */ /* 0x000fe20003800000 */
[----:B------:R-:W-:-:S07]  /*92c0*/  IMAD.MOV.U32 R15, RZ, RZ, -0x1 ;  /* 0xffffffffff0f7424 */ /* 0x000fce00078e00ff */
[----:B------:R-:W-:Y:S05]  /*92d0*/  WARPSYNC.COLLECTIVE R15, `(.L_x_189) ;  /* 0x000000000f0c7348 */ /* 0x000fea0003c00000 */
[----:B------:R-:W-:Y:S02]  /*92e0*/  ELECT P6, UR62, PT ;  /* 0x00000000003e782f */ /* 0x000fe400038c0000 */
[----:B------:R-:W-:Y:S01]  /*92f0*/  MOV R14, UR62 ;  /* 0x0000003e000e7c02 */ /* 0x000fe20008000f00 */
[----:B------:R-:W-:Y:S10]  /*9300*/  ENDCOLLECTIVE ;  /* 0x000000000000791b */ /* 0x000ff40003800000 */
.L_x_189:
[----:B------:R-:W-:Y:S05]  /*9310*/  BSYNC B1 ;  /* 0x0000000000017941 */ /* 0x000fea0003800000 */
.L_x_188:
[----:B------:R-:W-:Y:S05]  /*9320*/  BRA `(.L_x_190) ;  /* 0xffffffec00f47947 */ /* 0x000fea000383ffff */
.L_x_170:
[----:B-1----:R1:W2:Y:S02]  /*9330*/  SYNCS.PHASECHK.TRANS64.TRYWAIT P0, [R23+URZ+0x30], R14 ;  /* 0x0000300e170075a7 */ /* 0x0022a4000800017f */
[----:B--2---:R-:W-:Y:S05]  /*9340*/  @!P0 NANOSLEEP.SYNCS 0x989680 ;  /* 0x009896800000895d */ /* 0x004fea0003900000 */
[----:B------:R-:W2:Y:S02]  /*9350*/  @!P0 SYNCS.PHASECHK.TRANS64 P0, [R23+URZ+0x30], R14 ;  /* 0x0000300e170085a7 */ /* 0x000ea4000800007f */
[----:B--2---:R-:W-:Y:S05]  /*9360*/  @!P0 BRA `(.L_x_170) ;  /* 0xfffffffc00f08947 */ /* 0x004fea000383ffff */
[----:B------:R-:W-:Y:S05]  /*9370*/  BRA `(.L_x_191) ;  /* 0xfffffff0002c7947 */ /* 0x000fea000383ffff */
.L_x_178:
[----:B------:R-:W-:Y:S01]  /*9380*/  BSSY B0, `(.L_x_192) ;  /* 0x0000006000007945 */ /* 0x000fe20003800000 */
[----:B------:R-:W-:-:S07]  /*9390*/  IMAD.MOV.U32 R15, RZ, RZ, -0x1 ;  /* 0xffffffffff0f7424 */ /* 0x000fce00078e00ff */
[----:B------:R-:W-:Y:S05]  /*93a0*/  WARPSYNC.COLLECTIVE R15, `(.L_x_193) ;  /* 0x000000000f0c7348 */ /* 0x000fea0003c00000 */
[----:B------:R-:W-:Y:S02]  /*93b0*/  ELECT P6, UR62, PT ;  /* 0x00000000003e782f */ /* 0x000fe400038c0000 */
[----:B------:R-:W-:Y:S01]  /*93c0*/  MOV R14, UR62 ;  /* 0x0000003e000e7c02 */ /* 0x000fe20008000f00 */
[----:B------:R-:W-:Y:S10]  /*93d0*/  ENDCOLLECTIVE ;  /* 0x000000000000791b */ /* 0x000ff40003800000 */
.L_x_193:
[----:B------:R-:W-:Y:S05]  /*93e0*/  BSYNC B0 ;  /* 0x0000000000007941 */ /* 0x000fea0003800000 */
.L_x_192:
[----:B------:R-:W-:Y:S05]  /*93f0*/  BRA `(.L_x_194) ;  /* 0xfffffff800847947 */ /* 0x000fea000383ffff */
.L_x_182:
[----:B0-----:R0:W1:Y:S02]  /*9400*/  SYNCS.PHASECHK.TRANS64.TRYWAIT P0, [R7+URZ], R2 ;  /* 0x00000002070075a7 */ /* 0x001064000800017f */
[----:B-1----:R-:W-:Y:S05]  /*9410*/  @!P0 NANOSLEEP.SYNCS 0x989680 ;  /* 0x009896800000895d */ /* 0x002fea0003900000 */
[----:B------:R-:W1:Y:S02]  /*9420*/  @!P0 SYNCS.PHASECHK.TRANS64 P0, [R7+URZ], R2 ;  /* 0x00000002070085a7 */ /* 0x000e64000800007f */
[----:B-1----:R-:W-:Y:S05]  /*9430*/  @!P0 BRA `(.L_x_182) ;  /* 0xfffffffc00f08947 */ /* 0x002fea000383ffff */
[----:B------:R-:W-:Y:S05]  /*9440*/  BRA `(.L_x_195) ;  /* 0xfffffff800c47947 */ /* 0x000fea000383ffff */
.L_x_183:
[----:B0-----:R0:W1:Y:S02]  /*9450*/  SYNCS.PHASECHK.TRANS64.TRYWAIT P0, [R6+URZ], R3 ;  /* 0x00000003060075a7 */ /* 0x001064000800017f */
[----:B-1----:R-:W-:Y:S05]  /*9460*/  @!P0 NANOSLEEP.SYNCS 0x989680 ;  /* 0x009896800000895d */ /* 0x002fea0003900000 */
[----:B------:R-:W1:Y:S02]  /*9470*/  @!P0 SYNCS.PHASECHK.TRANS64 P0, [R6+URZ], R3 ;  /* 0x00000003060085a7 */ /* 0x000e64000800007f */
[----:B-1----:R-:W-:Y:S05]  /*9480*/  @!P0 BRA `(.L_x_183) ;  /* 0xfffffffc00f08947 */ /* 0x002fea000383ffff */
[----:B------:R-:W-:Y:S05]  /*9490*/  BRA `(.L_x_196) ;  /* 0xfffffff800d47947 */ /* 0x000fea000383ffff */
.L_x_184:
[----:B0-----:R0:W1:Y:S02]  /*94a0*/  SYNCS.PHASECHK.TRANS64.TRYWAIT P0, [R7+URZ], R4 ;  /* 0x00000004070075a7 */ /* 0x001064000800017f */
[----:B-1----:R-:W-:Y:S05]  /*94b0*/  @!P0 NANOSLEEP.SYNCS 0x989680 ;  /* 0x009896800000895d */ /* 0x002fea0003900000 */
[----:B------:R-:W1:Y:S02]  /*94c0*/  @!P0 SYNCS.PHASECHK.TRANS64 P0, [R7+URZ], R4 ;  /* 0x00000004070085a7 */ /* 0x000e64000800007f */
[----:B-1----:R-:W-:Y:S05]  /*94d0*/  @!P0 BRA `(.L_x_184) ;  /* 0xfffffffc00f08947 */ /* 0x002fea000383ffff */
[----:B------:R-:W-:Y:S05]  /*94e0*/  BRA `(.L_x_197) ;  /* 0xfffffff800e47947 */ /* 0x000fea000383ffff */
.L_x_185:
[----:B0-----:R0:W1:Y:S02]  /*94f0*/  SYNCS.PHASECHK.TRANS64.TRYWAIT P0, [R6+URZ], R3 ;  /* 0x00000003060075a7 */ /* 0x001064000800017f */
[----:B-1----:R-:W-:Y:S05]  /*9500*/  @!P0 NANOSLEEP.SYNCS 0x989680 ;  /* 0x009896800000895d */ /* 0x002fea0003900000 */
[----:B------:R-:W1:Y:S02]  /*9510*/  @!P0 SYNCS.PHASECHK.TRANS64 P0, [R6+URZ], R3 ;  /* 0x00000003060085a7 */ /* 0x000e64000800007f */
[----:B-1----:R-:W-:Y:S05]  /*9520*/  @!P0 BRA `(.L_x_185) ;  /* 0xfffffffc00f08947 */ /* 0x002fea000383ffff */
[----:B------:R-:W-:Y:S05]  /*9530*/  BRA `(.L_x_198) ;  /* 0xfffffff800f47947 */ /* 0x000fea000383ffff */
.L_x_186:
[----:B-1----:R1:W2:Y:S02]  /*9540*/  SYNCS.PHASECHK.TRANS64.TRYWAIT P0, [R7+URZ], R4 ;  /* 0x00000004070075a7 */ /* 0x0022a4000800017f */
[----:B--2---:R-:W-:Y:S05]  /*9550*/  @!P0 NANOSLEEP.SYNCS 0x989680 ;  /* 0x009896800000895d */ /* 0x004fea0003900000 */
[----:B------:R-:W2:Y:S02]  /*9560*/  @!P0 SYNCS.PHASECHK.TRANS64 P0, [R7+URZ], R4 ;  /* 0x00000004070085a7 */ /* 0x000ea4000800007f */
[----:B--2---:R-:W-:Y:S05]  /*9570*/  @!P0 BRA `(.L_x_186) ;  /* 0xfffffffc00f08947 */ /* 0x004fea000383ffff */
[----:B------:R-:W-:Y:S05]  /*9580*/  BRA `(.L_x_199) ;  /* 0xfffffff800fc7947 */ /* 0x000fea000383ffff */
.L_x_200:
[----:B------:R-:W-:-:S00]  /*9590*/  BRA `(.L_x_200) ;  /* 0xfffffffc00fc7947 */ /* 0x000fc0000383ffff */
[----:B------:R-:W-:-:S00]  /*95a0*/  NOP ;  /* 0x0000000000007918 */ /* 0x000fc00000000000 */
        /* <DEDUP_REMOVED lines=13> */
.L_x_201:


//--------------------- .nv.global.init           --------------------------
	.section	.nv.global.init,"aw",@progbits
.nv.global.init:
	.type		$str$22,@object
	.size		$str$22,($str$23 - $str$22)
$str$22:
        /*0000*/ 	.byte	0x6b, 0x5f, 0x74, 0x69, 0x6c, 0x65, 0x5f, 0x63, 0x6f, 0x75, 0x6e, 0x74, 0x20, 0x3e, 0x3d, 0x20
        /*0010*/ 	.byte	0x31, 0x00
	.type		$str$23,@object
	.size		$str$23,(__unnamed_1 - $str$23)
$str$23:
        /*0012*/ 	.byte	0x2f, 0x74, 0x6d, 0x70, 0x2f, 0x63, 0x75, 0x74, 0x6c, 0x61, 0x73, 0x73, 0x5f, 0x73, 0x77, 0x65
        /*0022*/ 	.byte	0x65, 0x70, 0x5f, 0x73, 0x72, 0x63, 0x2f, 0x69, 0x6e, 0x63, 0x6c, 0x75, 0x64, 0x65, 0x2f, 0x63
        /*0032*/ 	.byte	0x75, 0x74, 0x6c, 0x61, 0x73, 0x73, 0x2f, 0x67, 0x65, 0x6d, 0x6d, 0x2f, 0x63, 0x6f, 0x6c, 0x6c
        /*0042*/ 	.byte	0x65, 0x63, 0x74, 0x69, 0x76, 0x65, 0x2f, 0x73, 0x6d, 0x39, 0x30, 0x5f, 0x6d, 0x6d, 0x61, 0x5f
        /*0052*/ 	.byte	0x74, 0x6d, 0x61, 0x5f, 0x67, 0x6d, 0x6d, 0x61, 0x5f, 0x73, 0x73, 0x5f, 0x77, 0x61, 0x72, 0x70
        /*0062*/ 	.byte	0x73, 0x70, 0x65, 0x63, 0x69, 0x61, 0x6c, 0x69, 0x7a, 0x65, 0x64, 0x2e, 0x68, 0x70, 0x70, 0x00
	.type		__unnamed_1,@object
	.size		__unnamed_1,(.L_0 - __unnamed_1)
__unnamed_1:
        /*0072*/ 	.byte	0x76, 0x6f, 0x69, 0x64, 0x20, 0x63, 0x75, 0x74, 0x6c, 0x61, 0x73, 0x73, 0x3a, 0x3a, 0x67, 0x65
        /* <DEDUP_REMOVED lines=180> */
        /*0bc2*/ 	.byte	0x65, 0x3a, 0x3a, 0x69, 0x64, 0x65, 0x6e, 0x74, 0x69, 0x74, 0x79, 0x5d, 0x00
.L_0:


//--------------------- .nv.shared._ZN7cutlass13device_kernelINS_4gemm6kernel13GemmUniversalIN4cute5tupleIJiiiiEEENS1_10collective13CollectiveMmaINS1_34MainloopSm90TmaGmmaWarpSpecializedILi6ENS5_IJNS4_1CILi2EEENSA_ILi1EEESC_EEENS1_35KernelTmaWarpSpecializedCooperativeEEENS5_IJNSA_ILi512EEENSA_ILi32EEESH_EEENS_10bfloat16_tENS5_IJlSC_lEEESJ_SK_NS4_8TiledMMAINS4_8MMA_AtomIJNS4_4SM904GMMA27MMA_64x32x16_F32BF16BF16_SSILNSO_5MajorE0ELSQ_0ELNSO_7ScaleInE1ELSR_1EEEEEENS4_6LayoutISD_NS5_IJSC_NSA_ILi0EEESV_EEEEENS5_IJNS4_10UnderscoreESY_SY_EEEEENS4_13SM90_TMA_LOADENS4_14ComposedLayoutINS4_7SwizzleILi2ELi4ELi3EEENS4_18smem_ptr_flag_bitsILi16EEENSU_INS5_IJNSA_ILi8EEESH_EEENS5_IJSH_SC_EEEEEEEvNS4_8identityENS4_23SM90_TMA_LOAD_MULTICASTES1B_vS1C_EENS_8epilogue10collective6detail29Sm90TmaWarpSpecializedAdapterINS1G_15DefaultEpilogueISJ_SK_SK_NS1F_6thread17LinearCombinationISJ_Li1EffLNS1K_9ScaleType4KindE0ELNS_15FloatRoundStyleE2ESJ_EENS1_15EpilogueDefaultEEEEEvvEEEEvNT_6ParamsE --------------------------
	.section	.nv.shared._ZN7cutlass13device_kernelINS_4gemm6kernel13GemmUniversalIN4cute5tupleIJiiiiEEENS1_10collective13CollectiveMmaINS1_34MainloopSm90TmaGmmaWarpSpecializedILi6ENS5_IJNS4_1CILi2EEENSA_ILi1EEESC_EEENS1_35KernelTmaWarpSpecializedCooperativeEEENS5_IJNSA_ILi512EEENSA_ILi32EEESH_EEENS_10bfloat16_tENS5_IJlSC_lEEESJ_SK_NS4_8TiledMMAINS4_8MMA_AtomIJNS4_4SM904GMMA27MMA_64x32x16_F32BF16BF16_SSILNSO_5MajorE0ELSQ_0ELNSO_7ScaleInE1ELSR_1EEEEEENS4_6LayoutISD_NS5_IJSC_NSA_ILi0EEESV_EEEEENS5_IJNS4_10UnderscoreESY_SY_EEEEENS4_13SM90_TMA_LOADENS4_14ComposedLayoutINS4_7SwizzleILi2ELi4ELi3EEENS4_18smem_ptr_flag_bitsILi16EEENSU_INS5_IJNSA_ILi8EEESH_EEENS5_IJSH_SC_EEEEEEEvNS4_8identityENS4_23SM90_TMA_LOAD_MULTICASTES1B_vS1C_EENS_8epilogue10collective6detail29Sm90TmaWarpSpecializedAdapterINS1G_15DefaultEpilogueISJ_SK_SK_NS1F_6thread17LinearCombinationISJ_Li1EffLNS1K_9ScaleType4KindE0ELNS_15FloatRoundStyleE2ESJ_EENS1_15EpilogueDefaultEEEEEvvEEEEvNT_6ParamsE,"aw",@nobits
	.sectionflags	@""
	.align	16
	.zero		1024


//--------------------- .nv.shared.reserved.0     --------------------------
	.section	.nv.shared.reserved.0,"aw",@nobits
	.weak		__nv_reservedSMEM_offset_0_alias
	.size		__nv_reservedSMEM_offset_0_alias, 0, 0
	.other		__nv_reservedSMEM_offset_0_alias,@"STO_CUDA_RESERVED_SHARED STV_DEFAULT"
__nv_reservedSMEM_offset_0_alias:
	.zero		0


//--------------------- .nv.global                --------------------------
	.section	.nv.global,"aw",@nobits
.nv.global:
	.type		_ZN39_INTERNAL_f6bac5b6_4_k_cu_76e691af_66474cute1_E,@object
	.size		_ZN39_INTERNAL_f6bac5b6_4_k_cu_76e691af_66474cute1_E,(_ZN39_INTERNAL_f6bac5b6_4_k_cu_76e691af_66474cuda3std3__45__cpo6cbeginE - _ZN39_INTERNAL_f6bac5b6_4_k_cu_76e691af_66474cute1_E)
_ZN39_INTERNAL_f6bac5b6_4_k_cu_76e691af_66474cute1_E:
	.zero		1
	.type		_ZN39_INTERNAL_f6bac5b6_4_k_cu_76e691af_66474cuda3std3__45__cpo6cbeginE,@object
	.size		_ZN39_INTERNAL_f6bac5b6_4_k_cu_76e691af_66474cuda3std3__45__cpo6cbeginE,(_ZN39_INTERNAL_f6bac5b6_4_k_cu_76e691af_66474cuda3std3__48in_placeE - _ZN39_INTERNAL_f6bac5b6_4_k_cu_76e691af_66474cuda3std3__45__cpo6cbeginE)
_ZN39_INTERNAL_f6bac5b6_4_k_cu_76e691af_66474cuda3std3__45__cpo6cbeginE:
	.zero		1
	.type		_ZN39_INTERNAL_f6bac5b6_4_k_cu_76e691af_66474cuda3std3__48in_placeE,@object
	.size		_ZN39_INTERNAL_f6bac5b6_4_k_cu_76e691af_66474cuda3std3__48in_placeE,(_ZN39_INTERNAL_f6bac5b6_4_k_cu_76e691af_66474cuda3std6ranges3__45__cpo9iter_moveE - _ZN39_INTERNAL_f6bac5b6_4_k_cu_76e691af_66474cuda3std3__48in_placeE)
_ZN39_INTERNAL_f6bac5b6_4_k_cu_76e691af_66474cuda3std3__48in_placeE:
	.zero		1
	.type		_ZN39_INTERNAL_f6bac5b6_4_k_cu_76e691af_66474cuda3std6ranges3__45__cpo9iter_moveE,@object
	.size		_ZN39_INTERNAL_f6bac5b6_4_k_cu_76e691af_66474cuda3std6ranges3__45__cpo9iter_moveE,(_ZN39_INTERNAL_f6bac5b6_4_k_cu_76e691af_66474cuda3std3__45__cpo5beginE - _ZN39_INTERNAL_f6bac5b6_4_k_cu_76e691af_66474cuda3std6ranges3__45__cpo9iter_moveE)
_ZN39_INTERNAL_f6bac5b6_4_k_cu_76e691af_66474cuda3std6ranges3__45__cpo9iter_moveE:
	.zero		1
	.type		_ZN39_INTERNAL_f6bac5b6_4_k_cu_76e691af_66474cuda3std3__45__cpo5beginE,@object
	.size		_ZN39_INTERNAL_f6bac5b6_4_k_cu_76e691af_66474cuda3std3__45__cpo5beginE,(_ZN39_INTERNAL_f6bac5b6_4_k_cu_76e691af_66474cuda3std3__441_GLOBAL__N__f6bac5b6_4_k_cu_76e691af_66476ignoreE - _ZN39_INTERNAL_f6bac5b6_4_k_cu_76e691af_66474cuda3std3__45__cpo5beginE)
_ZN39_INTERNAL_f6bac5b6_4_k_cu_76e691af_66474cuda3std3__45__cpo5beginE:
	.zero		1
	.type		_ZN39_INTERNAL_f6bac5b6_4_k_cu_76e691af_66474cuda3std3__441_GLOBAL__N__f6bac5b6_4_k_cu_76e691af_66476ignoreE,@object
	.size		_ZN39_INTERNAL_f6bac5b6_4_k_cu_76e691af_66474cuda3std3__441_GLOBAL__N__f6bac5b6_4_k_cu_76e691af_66476ignoreE,(_ZN39_INTERNAL_f6bac5b6_4_k_cu_76e691af_66474cute7productE - _ZN39_INTERNAL_f6bac5b6_4_k_cu_76e691af_66474cuda3std3__441_GLOBAL__N__f6bac5b6_4_k_cu_76e691af_66476ignoreE)
_ZN39_INTERNAL_f6bac5b6_4_k_cu_76e691af_66474cuda3std3__441_GLOBAL__N__f6bac5b6_4_k_cu_76e691af_66476ignoreE:
	.zero		1
	.type		_ZN39_INTERNAL_f6bac5b6_4_k_cu_76e691af_66474cute7productE,@object
	.size		_ZN39_INTERNAL_f6bac5b6_4_k_cu_76e691af_66474cute7productE,(_ZN39_INTERNAL_f6bac5b6_4_k_cu_76e691af_66474cuda3std3__45__cpo3endE - _ZN39_INTERNAL_f6bac5b6_4_k_cu_76e691af_66474cute7productE)
_ZN39_INTERNAL_f6bac5b6_4_k_cu_76e691af_66474cute7productE:
	.zero		1
	.type		_ZN39_INTERNAL_f6bac5b6_4_k_cu_76e691af_66474cuda3std3__45__cpo3endE,@object
	.size		_ZN39_INTERNAL_f6bac5b6_4_k_cu_76e691af_66474cuda3std3__45__cpo3endE,(_ZN39_INTERNAL_f6bac5b6_4_k_cu_76e691af_66474cuda3std3__419piecewise_constructE - _ZN39_INTERNAL_f6bac5b6_4_k_cu_76e691af_66474cuda3std3__45__cpo3endE)
_ZN39_INTERNAL_f6bac5b6_4_k_cu_76e691af_66474cuda3std3__45__cpo3endE:
	.zero		1
	.type		_ZN39_INTERNAL_f6bac5b6_4_k_cu_76e691af_66474cuda3std3__419piecewise_constructE,@object
	.size		_ZN39_INTERNAL_f6bac5b6_4_k_cu_76e691af_66474cuda3std3__419piecewise_constructE,(_ZN39_INTERNAL_f6bac5b6_4_k_cu_76e691af_66474cuda3std3__45__cpo4cendE - _ZN39_INTERNAL_f6bac5b6_4_k_cu_76e691af_66474cuda3std3__419piecewise_constructE)
_ZN39_INTERNAL_f6bac5b6_4_k_cu_76e691af_66474cuda3std3__419piecewise_constructE:
	.zero		1
	.type		_ZN39_INTERNAL_f6bac5b6_4_k_cu_76e691af_66474cuda3std3__45__cpo4cendE,@object
	.size		_ZN39_INTERNAL_f6bac5b6_4_k_cu_76e691af_66474cuda3std3__45__cpo4cendE,(_ZN39_INTERNAL_f6bac5b6_4_k_cu_76e691af_66474cuda3std6ranges3__45__cpo4swapE - _ZN39_INTERNAL_f6bac5b6_4_k_cu_76e691af_66474cuda3std3__45__cpo4cendE)
_ZN39_INTERNAL_f6bac5b6_4_k_cu_76e691af_66474cuda3std3__45__cpo4cendE:
	.zero		1
	.type		_ZN39_INTERNAL_f6bac5b6_4_k_cu_76e691af_66474cuda3std6ranges3__45__cpo4swapE,@object
	.size		_ZN39_INTERNAL_f6bac5b6_4_k_cu_76e691af_66474cuda3std6ranges3__45__cpo4swapE,(.L_8 - _ZN39_INTERNAL_f6bac5b6_4_k_cu_76e691af_66474cuda3std6ranges3__45__cpo4swapE)
_ZN39_INTERNAL_f6bac5b6_4_k_cu_76e691af_66474cuda3std6ranges3__45__cpo4swapE:
	.zero		1
.L_8:


//--------------------- .nv.constant0._ZN7cutlass13device_kernelINS_4gemm6kernel13GemmUniversalIN4cute5tupleIJiiiiEEENS1_10collective13CollectiveMmaINS1_34MainloopSm90TmaGmmaWarpSpecializedILi6ENS5_IJNS4_1CILi2EEENSA_ILi1EEESC_EEENS1_35KernelTmaWarpSpecializedCooperativeEEENS5_IJNSA_ILi512EEENSA_ILi32EEESH_EEENS_10bfloat16_tENS5_IJlSC_lEEESJ_SK_NS4_8TiledMMAINS4_8MMA_AtomIJNS4_4SM904GMMA27MMA_64x32x16_F32BF16BF16_SSILNSO_5MajorE0ELSQ_0ELNSO_7ScaleInE1ELSR_1EEEEEENS4_6LayoutISD_NS5_IJSC_NSA_ILi0EEESV_EEEEENS5_IJNS4_10UnderscoreESY_SY_EEEEENS4_13SM90_TMA_LOADENS4_14ComposedLayoutINS4_7SwizzleILi2ELi4ELi3EEENS4_18smem_ptr_flag_bitsILi16EEENSU_INS5_IJNSA_ILi8EEESH_EEENS5_IJSH_SC_EEEEEEEvNS4_8identityENS4_23SM90_TMA_LOAD_MULTICASTES1B_vS1C_EENS_8epilogue10collective6detail29Sm90TmaWarpSpecializedAdapterINS1G_15DefaultEpilogueISJ_SK_SK_NS1F_6thread17LinearCombinationISJ_Li1EffLNS1K_9ScaleType4KindE0ELNS_15FloatRoundStyleE2ESJ_EENS1_15EpilogueDefaultEEEEEvvEEEEvNT_6ParamsE --------------------------
	.section	.nv.constant0._ZN7cutlass13device_kernelINS_4gemm6kernel13GemmUniversalIN4cute5tupleIJiiiiEEENS1_10collective13CollectiveMmaINS1_34MainloopSm90TmaGmmaWarpSpecializedILi6ENS5_IJNS4_1CILi2EEENSA_ILi1EEESC_EEENS1_35KernelTmaWarpSpecializedCooperativeEEENS5_IJNSA_ILi512EEENSA_ILi32EEESH_EEENS_10bfloat16_tENS5_IJlSC_lEEESJ_SK_NS4_8TiledMMAINS4_8MMA_AtomIJNS4_4SM904GMMA27MMA_64x32x16_F32BF16BF16_SSILNSO_5MajorE0ELSQ_0ELNSO_7ScaleInE1ELSR_1EEEEEENS4_6LayoutISD_NS5_IJSC_NSA_ILi0EEESV_EEEEENS5_IJNS4_10UnderscoreESY_SY_EEEEENS4_13SM90_TMA_LOADENS4_14ComposedLayoutINS4_7SwizzleILi2ELi4ELi3EEENS4_18smem_ptr_flag_bitsILi16EEENSU_INS5_IJNSA_ILi8EEESH_EEENS5_IJSH_SC_EEEEEEEvNS4_8identityENS4_23SM90_TMA_LOAD_MULTICASTES1B_vS1C_EENS_8epilogue10collective6detail29Sm90TmaWarpSpecializedAdapterINS1G_15DefaultEpilogueISJ_SK_SK_NS1F_6thread17LinearCombinationISJ_Li1EffLNS1K_9ScaleType4KindE0ELNS_15FloatRoundStyleE2ESJ_EENS1_15EpilogueDefaultEEEEEvvEEEEvNT_6ParamsE,"a",@progbits
	.sectionflags	@""
	.align	4
.nv.constant0._ZN7cutlass13device_kernelINS_4gemm6kernel13GemmUniversalIN4cute5tupleIJiiiiEEENS1_10collective13CollectiveMmaINS1_34MainloopSm90TmaGmmaWarpSpecializedILi6ENS5_IJNS4_1CILi2EEENSA_ILi1EEESC_EEENS1_35KernelTmaWarpSpecializedCooperativeEEENS5_IJNSA_ILi512EEENSA_ILi32EEESH_EEENS_10bfloat16_tENS5_IJlSC_lEEESJ_SK_NS4_8TiledMMAINS4_8MMA_AtomIJNS4_4SM904GMMA27MMA_64x32x16_F32BF16BF16_SSILNSO_5MajorE0ELSQ_0ELNSO_7ScaleInE1ELSR_1EEEEEENS4_6LayoutISD_NS5_IJSC_NSA_ILi0EEESV_EEEEENS5_IJNS4_10UnderscoreESY_SY_EEEEENS4_13SM90_TMA_LOADENS4_14ComposedLayoutINS4_7SwizzleILi2ELi4ELi3EEENS4_18smem_ptr_flag_bitsILi16EEENSU_INS5_IJNSA_ILi8EEESH_EEENS5_IJSH_SC_EEEEEEEvNS4_8identityENS4_23SM90_TMA_LOAD_MULTICASTES1B_vS1C_EENS_8epilogue10collective6detail29Sm90TmaWarpSpecializedAdapterINS1G_15DefaultEpilogueISJ_SK_SK_NS1F_6thread17LinearCombinationISJ_Li1EffLNS1K_9ScaleType4KindE0ELNS_15FloatRoundStyleE2ESJ_EENS1_15EpilogueDefaultEEEEEvvEEEEvNT_6ParamsE:
	.zero		1664


//--------------------- SYMBOLS --------------------------

	.type		.nv.reservedSmem.offset0,@object
	.size		.nv.reservedSmem.offset0,0x4
	.type		__assertfail,@function
